//
// Generated by NVIDIA NVVM Compiler
//
// Compiler Build ID: CL-36424714
// Cuda compilation tools, release 13.0, V13.0.88
// Based on NVVM 20.0.0
//

.version 9.0
.target sm_100
.address_size 64

	// .globl	_Z10image_procPhS_jjjjj

.visible .entry _Z10image_procPhS_jjjjj(
	.param .u64 .ptr .align 1 _Z10image_procPhS_jjjjj_param_0,
	.param .u64 .ptr .align 1 _Z10image_procPhS_jjjjj_param_1,
	.param .u32 _Z10image_procPhS_jjjjj_param_2,
	.param .u32 _Z10image_procPhS_jjjjj_param_3,
	.param .u32 _Z10image_procPhS_jjjjj_param_4,
	.param .u32 _Z10image_procPhS_jjjjj_param_5,
	.param .u32 _Z10image_procPhS_jjjjj_param_6
)
{
	.reg .pred 	%p<13>;
	.reg .b16 	%rs<46>;
	.reg .b32 	%r<118>;
	.reg .b32 	%f<148>;
	.reg .b64 	%rd<97>;

	ld.param.u64 	%rd3, [_Z10image_procPhS_jjjjj_param_0];
	ld.param.u64 	%rd2, [_Z10image_procPhS_jjjjj_param_1];
	ld.param.u32 	%r47, [_Z10image_procPhS_jjjjj_param_2];
	ld.param.u32 	%r48, [_Z10image_procPhS_jjjjj_param_3];
	ld.param.u32 	%r44, [_Z10image_procPhS_jjjjj_param_4];
	ld.param.u32 	%r45, [_Z10image_procPhS_jjjjj_param_5];
	ld.param.u32 	%r46, [_Z10image_procPhS_jjjjj_param_6];
	cvta.to.global.u64 	%rd1, %rd3;
	mov.u32 	%r49, %ctaid.x;
	mov.u32 	%r50, %ntid.x;
	mul.lo.s32 	%r1, %r49, %r50;
	mov.u32 	%r2, %tid.x;
	add.s32 	%r3, %r1, %r2;
	mov.u32 	%r51, %ctaid.y;
	mov.u32 	%r52, %ntid.y;
	mov.u32 	%r53, %tid.y;
	mad.lo.s32 	%r4, %r51, %r52, %r53;
	setp.ge.u32 	%p1, %r3, %r47;
	setp.ge.u32 	%p2, %r4, %r48;
	or.pred  	%p3, %p1, %p2;
	@%p3 bra 	$L__BB0_14;
	mul.lo.s32 	%r5, %r44, %r4;
	mul.lo.s32 	%r6, %r3, 3;
	add.s32 	%r7, %r5, %r6;
	setp.eq.s32 	%p4, %r46, 0;
	mov.f32 	%f145, 0f00000000;
	mov.f32 	%f146, %f145;
	mov.f32 	%f147, %f145;
	@%p4 bra 	$L__BB0_13;
	and.b32  	%r8, %r46, 7;
	setp.lt.u32 	%p5, %r46, 8;
	mov.f32 	%f147, 0f00000000;
	mov.b32 	%r116, 0;
	mov.f32 	%f146, %f147;
	mov.f32 	%f145, %f147;
	@%p5 bra 	$L__BB0_5;
	and.b32  	%r116, %r46, -8;
	neg.s32 	%r114, %r116;
	add.s32 	%r113, %r7, 1;
	shl.b32 	%r12, %r45, 3;
	add.s32 	%r55, %r45, %r5;
	add.s32 	%r112, %r55, %r6;
	shl.b32 	%r56, %r45, 1;
	add.s32 	%r111, %r7, %r56;
	add.s32 	%r57, %r2, %r45;
	add.s32 	%r58, %r57, %r1;
	mad.lo.s32 	%r59, %r58, 3, %r5;
	add.s32 	%r110, %r59, 1;
	shl.b32 	%r60, %r45, 2;
	add.s32 	%r61, %r5, %r60;
	add.s32 	%r109, %r61, %r6;
	mad.lo.s32 	%r62, %r45, 5, %r5;
	add.s32 	%r108, %r62, %r6;
	mad.lo.s32 	%r63, %r45, 6, %r5;
	add.s32 	%r107, %r63, %r6;
	mad.lo.s32 	%r64, %r45, 7, %r5;
	add.s32 	%r106, %r64, %r6;
	mov.f32 	%f147, 0f00000000;
$L__BB0_4:
	.pragma "nounroll";
	add.s32 	%r65, %r113, -1;
	cvt.u64.u32 	%rd4, %r65;
	add.s64 	%rd5, %rd1, %rd4;
	ld.global.u8 	%rs1, [%rd5];
	cvt.rn.f32.u16 	%f41, %rs1;
	add.f32 	%f42, %f145, %f41;
	add.s32 	%r66, %r113, 1;
	cvt.u64.u32 	%rd6, %r113;
	add.s64 	%rd7, %rd1, %rd6;
	ld.global.u8 	%rs2, [%rd7];
	cvt.rn.f32.u16 	%f43, %rs2;
	add.f32 	%f44, %f146, %f43;
	cvt.u64.u32 	%rd8, %r66;
	add.s64 	%rd9, %rd1, %rd8;
	ld.global.u8 	%rs3, [%rd9];
	cvt.rn.f32.u16 	%f45, %rs3;
	add.f32 	%f46, %f147, %f45;
	cvt.u64.u32 	%rd10, %r112;
	add.s64 	%rd11, %rd1, %rd10;
	ld.global.u8 	%rs4, [%rd11];
	cvt.rn.f32.u16 	%f47, %rs4;
	add.f32 	%f48, %f42, %f47;
	add.s32 	%r67, %r112, 1;
	cvt.u64.u32 	%rd12, %r67;
	add.s64 	%rd13, %rd1, %rd12;
	ld.global.u8 	%rs5, [%rd13];
	cvt.rn.f32.u16 	%f49, %rs5;
	add.f32 	%f50, %f44, %f49;
	add.s32 	%r68, %r112, 2;
	cvt.u64.u32 	%rd14, %r68;
	add.s64 	%rd15, %rd1, %rd14;
	ld.global.u8 	%rs6, [%rd15];
	cvt.rn.f32.u16 	%f51, %rs6;
	add.f32 	%f52, %f46, %f51;
	cvt.u64.u32 	%rd16, %r111;
	add.s64 	%rd17, %rd1, %rd16;
	ld.global.u8 	%rs7, [%rd17];
	cvt.rn.f32.u16 	%f53, %rs7;
	add.f32 	%f54, %f48, %f53;
	add.s32 	%r69, %r111, 1;
	cvt.u64.u32 	%rd18, %r69;
	add.s64 	%rd19, %rd1, %rd18;
	ld.global.u8 	%rs8, [%rd19];
	cvt.rn.f32.u16 	%f55, %rs8;
	add.f32 	%f56, %f50, %f55;
	add.s32 	%r70, %r111, 2;
	cvt.u64.u32 	%rd20, %r70;
	add.s64 	%rd21, %rd1, %rd20;
	ld.global.u8 	%rs9, [%rd21];
	cvt.rn.f32.u16 	%f57, %rs9;
	add.f32 	%f58, %f52, %f57;
	add.s32 	%r71, %r110, -1;
	cvt.u64.u32 	%rd22, %r71;
	add.s64 	%rd23, %rd1, %rd22;
	ld.global.u8 	%rs10, [%rd23];
	cvt.rn.f32.u16 	%f59, %rs10;
	add.f32 	%f60, %f54, %f59;
	add.s32 	%r72, %r110, 1;
	cvt.u64.u32 	%rd24, %r110;
	add.s64 	%rd25, %rd1, %rd24;
	ld.global.u8 	%rs11, [%rd25];
	cvt.rn.f32.u16 	%f61, %rs11;
	add.f32 	%f62, %f56, %f61;
	cvt.u64.u32 	%rd26, %r72;
	add.s64 	%rd27, %rd1, %rd26;
	ld.global.u8 	%rs12, [%rd27];
	cvt.rn.f32.u16 	%f63, %rs12;
	add.f32 	%f64, %f58, %f63;
	cvt.u64.u32 	%rd28, %r109;
	add.s64 	%rd29, %rd1, %rd28;
	ld.global.u8 	%rs13, [%rd29];
	cvt.rn.f32.u16 	%f65, %rs13;
	add.f32 	%f66, %f60, %f65;
	add.s32 	%r73, %r109, 1;
	cvt.u64.u32 	%rd30, %r73;
	add.s64 	%rd31, %rd1, %rd30;
	ld.global.u8 	%rs14, [%rd31];
	cvt.rn.f32.u16 	%f67, %rs14;
	add.f32 	%f68, %f62, %f67;
	add.s32 	%r74, %r109, 2;
	cvt.u64.u32 	%rd32, %r74;
	add.s64 	%rd33, %rd1, %rd32;
	ld.global.u8 	%rs15, [%rd33];
	cvt.rn.f32.u16 	%f69, %rs15;
	add.f32 	%f70, %f64, %f69;
	cvt.u64.u32 	%rd34, %r108;
	add.s64 	%rd35, %rd1, %rd34;
	ld.global.u8 	%rs16, [%rd35];
	cvt.rn.f32.u16 	%f71, %rs16;
	add.f32 	%f72, %f66, %f71;
	add.s32 	%r75, %r108, 1;
	cvt.u64.u32 	%rd36, %r75;
	add.s64 	%rd37, %rd1, %rd36;
	ld.global.u8 	%rs17, [%rd37];
	cvt.rn.f32.u16 	%f73, %rs17;
	add.f32 	%f74, %f68, %f73;
	add.s32 	%r76, %r108, 2;
	cvt.u64.u32 	%rd38, %r76;
	add.s64 	%rd39, %rd1, %rd38;
	ld.global.u8 	%rs18, [%rd39];
	cvt.rn.f32.u16 	%f75, %rs18;
	add.f32 	%f76, %f70, %f75;
	cvt.u64.u32 	%rd40, %r107;
	add.s64 	%rd41, %rd1, %rd40;
	ld.global.u8 	%rs19, [%rd41];
	cvt.rn.f32.u16 	%f77, %rs19;
	add.f32 	%f78, %f72, %f77;
	add.s32 	%r77, %r107, 1;
	cvt.u64.u32 	%rd42, %r77;
	add.s64 	%rd43, %rd1, %rd42;
	ld.global.u8 	%rs20, [%rd43];
	cvt.rn.f32.u16 	%f79, %rs20;
	add.f32 	%f80, %f74, %f79;
	add.s32 	%r78, %r107, 2;
	cvt.u64.u32 	%rd44, %r78;
	add.s64 	%rd45, %rd1, %rd44;
	ld.global.u8 	%rs21, [%rd45];
	cvt.rn.f32.u16 	%f81, %rs21;
	add.f32 	%f82, %f76, %f81;
	cvt.u64.u32 	%rd46, %r106;
	add.s64 	%rd47, %rd1, %rd46;
	ld.global.u8 	%rs22, [%rd47];
	cvt.rn.f32.u16 	%f83, %rs22;
	add.f32 	%f145, %f78, %f83;
	add.s32 	%r79, %r106, 1;
	cvt.u64.u32 	%rd48, %r79;
	add.s64 	%rd49, %rd1, %rd48;
	ld.global.u8 	%rs23, [%rd49];
	cvt.rn.f32.u16 	%f84, %rs23;
	add.f32 	%f146, %f80, %f84;
	add.s32 	%r80, %r106, 2;
	cvt.u64.u32 	%rd50, %r80;
	add.s64 	%rd51, %rd1, %rd50;
	ld.global.u8 	%rs24, [%rd51];
	cvt.rn.f32.u16 	%f85, %rs24;
	add.f32 	%f147, %f82, %f85;
	add.s32 	%r114, %r114, 8;
	add.s32 	%r113, %r113, %r12;
	add.s32 	%r112, %r112, %r12;
	add.s32 	%r111, %r111, %r12;
	add.s32 	%r110, %r110, %r12;
	add.s32 	%r109, %r109, %r12;
	add.s32 	%r108, %r108, %r12;
	add.s32 	%r107, %r107, %r12;
	add.s32 	%r106, %r106, %r12;
	setp.ne.s32 	%p6, %r114, 0;
	@%p6 bra 	$L__BB0_4;
$L__BB0_5:
	setp.eq.s32 	%p7, %r8, 0;
	@%p7 bra 	$L__BB0_13;
	and.b32  	%r39, %r46, 3;
	setp.lt.u32 	%p8, %r8, 4;
	@%p8 bra 	$L__BB0_8;
	mad.lo.s32 	%r81, %r116, %r45, %r7;
	cvt.u64.u32 	%rd52, %r81;
	add.s64 	%rd53, %rd1, %rd52;
	ld.global.u8 	%rs25, [%rd53];
	cvt.rn.f32.u16 	%f87, %rs25;
	add.f32 	%f88, %f145, %f87;
	add.s32 	%r82, %r81, 1;
	cvt.u64.u32 	%rd54, %r82;
	add.s64 	%rd55, %rd1, %rd54;
	ld.global.u8 	%rs26, [%rd55];
	cvt.rn.f32.u16 	%f89, %rs26;
	add.f32 	%f90, %f146, %f89;
	add.s32 	%r83, %r81, 2;
	cvt.u64.u32 	%rd56, %r83;
	add.s64 	%rd57, %rd1, %rd56;
	ld.global.u8 	%rs27, [%rd57];
	cvt.rn.f32.u16 	%f91, %rs27;
	add.f32 	%f92, %f147, %f91;
	add.s32 	%r84, %r81, %r45;
	cvt.u64.u32 	%rd58, %r84;
	add.s64 	%rd59, %rd1, %rd58;
	ld.global.u8 	%rs28, [%rd59];
	cvt.rn.f32.u16 	%f93, %rs28;
	add.f32 	%f94, %f88, %f93;
	add.s32 	%r85, %r82, %r45;
	cvt.u64.u32 	%rd60, %r85;
	add.s64 	%rd61, %rd1, %rd60;
	ld.global.u8 	%rs29, [%rd61];
	cvt.rn.f32.u16 	%f95, %rs29;
	add.f32 	%f96, %f90, %f95;
	add.s32 	%r86, %r85, 1;
	cvt.u64.u32 	%rd62, %r86;
	add.s64 	%rd63, %rd1, %rd62;
	ld.global.u8 	%rs30, [%rd63];
	cvt.rn.f32.u16 	%f97, %rs30;
	add.f32 	%f98, %f92, %f97;
	add.s32 	%r87, %r84, %r45;
	cvt.u64.u32 	%rd64, %r87;
	add.s64 	%rd65, %rd1, %rd64;
	ld.global.u8 	%rs31, [%rd65];
	cvt.rn.f32.u16 	%f99, %rs31;
	add.f32 	%f100, %f94, %f99;
	add.s32 	%r88, %r85, %r45;
	cvt.u64.u32 	%rd66, %r88;
	add.s64 	%rd67, %rd1, %rd66;
	ld.global.u8 	%rs32, [%rd67];
	cvt.rn.f32.u16 	%f101, %rs32;
	add.f32 	%f102, %f96, %f101;
	add.s32 	%r89, %r88, 1;
	cvt.u64.u32 	%rd68, %r89;
	add.s64 	%rd69, %rd1, %rd68;
	ld.global.u8 	%rs33, [%rd69];
	cvt.rn.f32.u16 	%f103, %rs33;
	add.f32 	%f104, %f98, %f103;
	add.s32 	%r90, %r87, %r45;
	cvt.u64.u32 	%rd70, %r90;
	add.s64 	%rd71, %rd1, %rd70;
	ld.global.u8 	%rs34, [%rd71];
	cvt.rn.f32.u16 	%f105, %rs34;
	add.f32 	%f145, %f100, %f105;
	add.s32 	%r91, %r88, %r45;
	cvt.u64.u32 	%rd72, %r91;
	add.s64 	%rd73, %rd1, %rd72;
	ld.global.u8 	%rs35, [%rd73];
	cvt.rn.f32.u16 	%f106, %rs35;
	add.f32 	%f146, %f102, %f106;
	add.s32 	%r92, %r91, 1;
	cvt.u64.u32 	%rd74, %r92;
	add.s64 	%rd75, %rd1, %rd74;
	ld.global.u8 	%rs36, [%rd75];
	cvt.rn.f32.u16 	%f107, %rs36;
	add.f32 	%f147, %f104, %f107;
	add.s32 	%r116, %r116, 4;
$L__BB0_8:
	setp.eq.s32 	%p9, %r39, 0;
	@%p9 bra 	$L__BB0_13;
	setp.eq.s32 	%p10, %r39, 1;
	@%p10 bra 	$L__BB0_11;
	mad.lo.s32 	%r93, %r116, %r45, %r7;
	cvt.u64.u32 	%rd76, %r93;
	add.s64 	%rd77, %rd1, %rd76;
	ld.global.u8 	%rs37, [%rd77];
	cvt.rn.f32.u16 	%f109, %rs37;
	add.f32 	%f110, %f145, %f109;
	add.s32 	%r94, %r93, 1;
	cvt.u64.u32 	%rd78, %r94;
	add.s64 	%rd79, %rd1, %rd78;
	ld.global.u8 	%rs38, [%rd79];
	cvt.rn.f32.u16 	%f111, %rs38;
	add.f32 	%f112, %f146, %f111;
	add.s32 	%r95, %r93, 2;
	cvt.u64.u32 	%rd80, %r95;
	add.s64 	%rd81, %rd1, %rd80;
	ld.global.u8 	%rs39, [%rd81];
	cvt.rn.f32.u16 	%f113, %rs39;
	add.f32 	%f114, %f147, %f113;
	add.s32 	%r96, %r93, %r45;
	cvt.u64.u32 	%rd82, %r96;
	add.s64 	%rd83, %rd1, %rd82;
	ld.global.u8 	%rs40, [%rd83];
	cvt.rn.f32.u16 	%f115, %rs40;
	add.f32 	%f145, %f110, %f115;
	add.s32 	%r97, %r94, %r45;
	cvt.u64.u32 	%rd84, %r97;
	add.s64 	%rd85, %rd1, %rd84;
	ld.global.u8 	%rs41, [%rd85];
	cvt.rn.f32.u16 	%f116, %rs41;
	add.f32 	%f146, %f112, %f116;
	add.s32 	%r98, %r97, 1;
	cvt.u64.u32 	%rd86, %r98;
	add.s64 	%rd87, %rd1, %rd86;
	ld.global.u8 	%rs42, [%rd87];
	cvt.rn.f32.u16 	%f117, %rs42;
	add.f32 	%f147, %f114, %f117;
	add.s32 	%r116, %r116, 2;
$L__BB0_11:
	and.b32  	%r99, %r46, 1;
	setp.eq.b32 	%p11, %r99, 1;
	not.pred 	%p12, %p11;
	@%p12 bra 	$L__BB0_13;
	mad.lo.s32 	%r100, %r116, %r45, %r7;
	cvt.u64.u32 	%rd88, %r100;
	add.s64 	%rd89, %rd1, %rd88;
	ld.global.u8 	%rs43, [%rd89];
	cvt.rn.f32.u16 	%f118, %rs43;
	add.f32 	%f145, %f145, %f118;
	add.s32 	%r101, %r100, 1;
	cvt.u64.u32 	%rd90, %r101;
	add.s64 	%rd91, %rd1, %rd90;
	ld.global.u8 	%rs44, [%rd91];
	cvt.rn.f32.u16 	%f119, %rs44;
	add.f32 	%f146, %f146, %f119;
	add.s32 	%r102, %r100, 2;
	cvt.u64.u32 	%rd92, %r102;
	add.s64 	%rd93, %rd1, %rd92;
	ld.global.u8 	%rs45, [%rd93];
	cvt.rn.f32.u16 	%f120, %rs45;
	add.f32 	%f147, %f147, %f120;
$L__BB0_13:
	div.rn.f32 	%f121, %f145, 0f40A00000;
	cvt.rzi.u32.f32 	%r103, %f121;
	div.rn.f32 	%f122, %f146, 0f40A00000;
	cvt.rzi.u32.f32 	%r104, %f122;
	div.rn.f32 	%f123, %f147, 0f40A00000;
	cvt.rzi.u32.f32 	%r105, %f123;
	cvt.s64.s32 	%rd94, %r7;
	cvta.to.global.u64 	%rd95, %rd2;
	add.s64 	%rd96, %rd95, %rd94;
	st.global.u8 	[%rd96], %r103;
	st.global.u8 	[%rd96+1], %r104;
	st.global.u8 	[%rd96+2], %r105;
$L__BB0_14:
	ret;

}


// ===== COMPILED SASS (sm_100) =====

	.target	sm_100

	.elftype	@"ET_EXEC"


//--------------------- .note.nv.tkinfo           --------------------------
	.section	.note.nv.tkinfo,"",@"SHT_NOTE"
	.sectionflags	@"SHF_NOTE_NV_TKINFO"
	.tkinfo
        /*0018*/ 	.word	0x00000002
        /*0030*/ 	.string	""
        /*0030*/ 	.string	"ptxas"
        /*0030*/ 	.string	"Cuda compilation tools, release 13.0, V13.0.88"
        /*0030*/ 	.string	"Build cuda_13.0.r13.0/compiler.36424714_0"
        /*0030*/ 	.string	"-arch sm_100 -m 64 "



//--------------------- .note.nv.cuinfo           --------------------------
	.section	.note.nv.cuinfo,"",@"SHT_NOTE"
	.sectionflags	@"SHF_NOTE_NV_CUINFO"
        /*0018*/ 	.short	0x0002
        /*001a*/ 	.short	0x0064
        /*001c*/ 	.short	0x0082
	.zero		2


//--------------------- .nv.info                  --------------------------
	.section	.nv.info,"",@"SHT_CUDA_INFO"
	.align	4


	//----- nvinfo : EIATTR_REGCOUNT
	.align		4
        /*0000*/ 	.byte	0x04, 0x2f
        /*0002*/ 	.short	(.L_1 - .L_0)
	.align		4
.L_0:
        /*0004*/ 	.word	index@(_Z10image_procPhS_jjjjj)
        /*0008*/ 	.word	0x00000020


	//----- nvinfo : EIATTR_FRAME_SIZE
	.align		4
.L_1:
        /*000c*/ 	.byte	0x04, 0x11
        /*000e*/ 	.short	(.L_3 - .L_2)
	.align		4
.L_2:
        /*0010*/ 	.word	index@($__internal_0_$__cuda_sm3x_div_rn_noftz_f32_slowpath)
        /*0014*/ 	.word	0x00000000


	//----- nvinfo : EIATTR_FRAME_SIZE
	.align		4
.L_3:
        /*0018*/ 	.byte	0x04, 0x11
        /*001a*/ 	.short	(.L_5 - .L_4)
	.align		4
.L_4:
        /*001c*/ 	.word	index@(_Z10image_procPhS_jjjjj)
        /*0020*/ 	.word	0x00000000


	//----- nvinfo : EIATTR_MIN_STACK_SIZE
	.align		4
.L_5:
        /*0024*/ 	.byte	0x04, 0x12
        /*0026*/ 	.short	(.L_7 - .L_6)
	.align		4
.L_6:
        /*0028*/ 	.word	index@(_Z10image_procPhS_jjjjj)
        /*002c*/ 	.word	0x00000000
.L_7:


//--------------------- .nv.compat                --------------------------
	.section	.nv.compat,"",@"SHT_CUDA_COMPAT_INFO"
	.align	4
        /*0000*/ 	.byte	0x02, 0x09, 0x00, 0x00, 0x02, 0x02, 0x01, 0x00, 0x02, 0x05, 0x05, 0x00, 0x03, 0x07, 0x01, 0x01
        /*0010*/ 	.byte	0x02, 0x03, 0x00, 0x00, 0x02, 0x06, 0x01, 0x00, 0x04, 0x0b, 0x08, 0x00, 0x01, 0x00, 0x00, 0x00
        /*0020*/ 	.byte	0x00, 0x00, 0x00, 0x00


//--------------------- .nv.info._Z10image_procPhS_jjjjj --------------------------
	.section	.nv.info._Z10image_procPhS_jjjjj,"",@"SHT_CUDA_INFO"
	.sectionflags	@""
	.align	4


	//----- nvinfo : EIATTR_CUDA_API_VERSION
	.align		4
        /*0000*/ 	.byte	0x04, 0x37
        /*0002*/ 	.short	(.L_9 - .L_8)
.L_8:
        /*0004*/ 	.word	0x00000082


	//----- nvinfo : EIATTR_KPARAM_INFO
	.align		4
.L_9:
        /*0008*/ 	.byte	0x04, 0x17
        /*000a*/ 	.short	(.L_11 - .L_10)
.L_10:
        /*000c*/ 	.word	0x00000000
        /*0010*/ 	.short	0x0006
        /*0012*/ 	.short	0x0020
        /*0014*/ 	.byte	0x00, 0xf0, 0x11, 0x00


	//----- nvinfo : EIATTR_KPARAM_INFO
	.align		4
.L_11:
        /*0018*/ 	.byte	0x04, 0x17
        /*001a*/ 	.short	(.L_13 - .L_12)
.L_12:
        /*001c*/ 	.word	0x00000000
        /*0020*/ 	.short	0x0005
        /*0022*/ 	.short	0x001c
        /*0024*/ 	.byte	0x00, 0xf0, 0x11, 0x00


	//----- nvinfo : EIATTR_KPARAM_INFO
	.align		4
.L_13:
        /*0028*/ 	.byte	0x04, 0x17
        /*002a*/ 	.short	(.L_15 - .L_14)
.L_14:
        /*002c*/ 	.word	0x00000000
        /*0030*/ 	.short	0x0004
        /*0032*/ 	.short	0x0018
        /*0034*/ 	.byte	0x00, 0xf0, 0x11, 0x00


	//----- nvinfo : EIATTR_KPARAM_INFO
	.align		4
.L_15:
        /*0038*/ 	.byte	0x04, 0x17
        /*003a*/ 	.short	(.L_17 - .L_16)
.L_16:
        /*003c*/ 	.word	0x00000000
        /*0040*/ 	.short	0x0003
        /*0042*/ 	.short	0x0014
        /*0044*/ 	.byte	0x00, 0xf0, 0x11, 0x00


	//----- nvinfo : EIATTR_KPARAM_INFO
	.align		4
.L_17:
        /*0048*/ 	.byte	0x04, 0x17
        /*004a*/ 	.short	(.L_19 - .L_18)
.L_18:
        /*004c*/ 	.word	0x00000000
        /*0050*/ 	.short	0x0002
        /*0052*/ 	.short	0x0010
        /*0054*/ 	.byte	0x00, 0xf0, 0x11, 0x00


	//----- nvinfo : EIATTR_KPARAM_INFO
	.align		4
.L_19:
        /*0058*/ 	.byte	0x04, 0x17
        /*005a*/ 	.short	(.L_21 - .L_20)
.L_20:
        /*005c*/ 	.word	0x00000000
        /*0060*/ 	.short	0x0001
        /*0062*/ 	.short	0x0008
        /*0064*/ 	.byte	0x00, 0xf5, 0x21, 0x00


	//----- nvinfo : EIATTR_KPARAM_INFO
	.align		4
.L_21:
        /*0068*/ 	.byte	0x04, 0x17
        /*006a*/ 	.short	(.L_23 - .L_22)
.L_22:
        /*006c*/ 	.word	0x00000000
        /*0070*/ 	.short	0x0000
        /*0072*/ 	.short	0x0000
        /*0074*/ 	.byte	0x00, 0xf5, 0x21, 0x00


	//----- nvinfo : EIATTR_SPARSE_MMA_MASK
	.align		4
.L_23:
        /*0078*/ 	.byte	0x03, 0x50
        /*007a*/ 	.short	0x0000


	//----- nvinfo : EIATTR_MAXREG_COUNT
	.align		4
        /*007c*/ 	.byte	0x03, 0x1b
        /*007e*/ 	.short	0x00ff


	//----- nvinfo : EIATTR_MERCURY_ISA_VERSION
	.align		4
        /*0080*/ 	.byte	0x03, 0x5f
        /*0082*/ 	.short	0x0101


	//----- nvinfo : EIATTR_VRC_CTA_INIT_COUNT
	.align		4
        /*0084*/ 	.byte	0x02, 0x4a
	.zero		1
	.zero		1


	//----- nvinfo : EIATTR_EXIT_INSTR_OFFSETS
	.align		4
        /*0088*/ 	.byte	0x04, 0x1c
        /*008a*/ 	.short	(.L_25 - .L_24)


	//   ....[0]....
.L_24:
        /*008c*/ 	.word	0x000000d0


	//   ....[1]....
        /*0090*/ 	.word	0x00001880


	//----- nvinfo : EIATTR_CRS_STACK_SIZE
	.align		4
.L_25:
        /*0094*/ 	.byte	0x04, 0x1e
        /*0096*/ 	.short	(.L_27 - .L_26)
.L_26:
        /*0098*/ 	.word	0x00000000


	//----- nvinfo : EIATTR_CBANK_PARAM_SIZE
	.align		4
.L_27:
        /*009c*/ 	.byte	0x03, 0x19
        /*009e*/ 	.short	0x0024


	//----- nvinfo : EIATTR_PARAM_CBANK
	.align		4
        /*00a0*/ 	.byte	0x04, 0x0a
        /*00a2*/ 	.short	(.L_29 - .L_28)
	.align		4
.L_28:
        /*00a4*/ 	.word	index@(.nv.constant0._Z10image_procPhS_jjjjj)
        /*00a8*/ 	.short	0x0380
        /*00aa*/ 	.short	0x0024


	//----- nvinfo : EIATTR_SW_WAR
	.align		4
.L_29:
        /*00ac*/ 	.byte	0x04, 0x36
        /*00ae*/ 	.short	(.L_31 - .L_30)
.L_30:
        /*00b0*/ 	.word	0x00000008
.L_31:


//--------------------- .nv.callgraph             --------------------------
	.section	.nv.callgraph,"",@"SHT_CUDA_CALLGRAPH"
	.align	4
	.sectionentsize	8
	.align		4
        /*0000*/ 	.word	0x00000000
	.align		4
        /*0004*/ 	.word	0xffffffff
	.align		4
        /*0008*/ 	.word	0x00000000
	.align		4
        /*000c*/ 	.word	0xfffffffe
	.align		4
        /*0010*/ 	.word	0x00000000
	.align		4
        /*0014*/ 	.word	0xfffffffd
	.align		4
        /*0018*/ 	.word	0x00000000
	.align		4
        /*001c*/ 	.word	0xfffffffc


//--------------------- .text._Z10image_procPhS_jjjjj --------------------------
	.section	.text._Z10image_procPhS_jjjjj,"ax",@progbits
	.align	128
        .global         _Z10image_procPhS_jjjjj
        .type           _Z10image_procPhS_jjjjj,@function
        .size           _Z10image_procPhS_jjjjj,(.L_x_23 - _Z10image_procPhS_jjjjj)
        .other          _Z10image_procPhS_jjjjj,@"STO_CUDA_ENTRY STV_DEFAULT"
_Z10image_procPhS_jjjjj:
.text._Z10image_procPhS_jjjjj:
[----:B------:R-:W-:Y:S01]  /*0000*/  LDC R1, c[0x0][0x37c] ;  /* 0x0000df00ff017b82 */ /* 0x000fe20000000800 */
[----:B------:R-:W0:Y:S07]  /*0010*/  S2R R3, SR_TID.Y ;  /* 0x0000000000037919 */ /* 0x000e2e0000002200 */
[----:B------:R-:W1:Y:S01]  /*0020*/  S2UR UR5, SR_CTAID.X ;  /* 0x00000000000579c3 */ /* 0x000e620000002500 */
[----:B------:R-:W1:Y:S01]  /*0030*/  LDCU UR4, c[0x0][0x360] ;  /* 0x00006c00ff0477ac */ /* 0x000e620008000800 */
[----:B------:R-:W2:Y:S01]  /*0040*/  S2R R2, SR_TID.X ;  /* 0x0000000000027919 */ /* 0x000ea20000002100 */
[----:B------:R-:W3:Y:S05]  /*0050*/  LDCU.64 UR8, c[0x0][0x390] ;  /* 0x00007200ff0877ac */ /* 0x000eea0008000a00 */
[----:B------:R-:W0:Y:S08]  /*0060*/  S2UR UR6, SR_CTAID.Y ;  /* 0x00000000000679c3 */ /* 0x000e300000002600 */
[----:B------:R-:W0:Y:S01]  /*0070*/  LDC R0, c[0x0][0x364] ;  /* 0x0000d900ff007b82 */ /* 0x000e220000000800 */
[----:B-1----:R-:W-:-:S06]  /*0080*/  UIMAD UR5, UR5, UR4, URZ ;  /* 0x00000004050572a4 */ /* 0x002fcc000f8e02ff */
[----:B--2---:R-:W-:Y:S02]  /*0090*/  VIADD R12, R2, UR5 ;  /* 0x00000005020c7c36 */ /* 0x004fe40008000000 */
[----:B0-----:R-:W-:-:S05]  /*00a0*/  IMAD R0, R0, UR6, R3 ;  /* 0x0000000600007c24 */ /* 0x001fca000f8e0203 */
[----:B---3--:R-:W-:-:S04]  /*00b0*/  ISETP.GE.U32.AND P0, PT, R0, UR9, PT ;  /* 0x0000000900007c0c */ /* 0x008fc8000bf06070 */
[----:B------:R-:W-:-:S13]  /*00c0*/  ISETP.GE.U32.OR P0, PT, R12, UR8, P0 ;  /* 0x000000080c007c0c */ /* 0x000fda0008706470 */
[----:B------:R-:W-:Y:S05]  /*00d0*/  @P0 EXIT ;  /* 0x000000000000094d */ /* 0x000fea0003800000 */
[----:B------:R-:W0:Y:S01]  /*00e0*/  LDCU UR6, c[0x0][0x3a0] ;  /* 0x00007400ff0677ac */ /* 0x000e220008000800 */
[----:B------:R-:W-:Y:S01]  /*00f0*/  CS2R R28, SRZ ;  /* 0x00000000001c7805 */ /* 0x000fe2000001ff00 */
[----:B------:R-:W-:Y:S01]  /*0100*/  IMAD.MOV.U32 R17, RZ, RZ, RZ ;  /* 0x000000ffff117224 */ /* 0x000fe200078e00ff */
[----:B------:R-:W1:Y:S01]  /*0110*/  LDCU UR4, c[0x0][0x398] ;  /* 0x00007300ff0477ac */ /* 0x000e620008000800 */
[----:B------:R-:W2:Y:S01]  /*0120*/  LDCU.64 UR10, c[0x0][0x358] ;  /* 0x00006b00ff0a77ac */ /* 0x000ea20008000a00 */
[----:B0-----:R-:W-:Y:S01]  /*0130*/  UISETP.NE.AND UP0, UPT, UR6, URZ, UPT ;  /* 0x000000ff0600728c */ /* 0x001fe2000bf05270 */
[----:B-1----:R-:W-:-:S04]  /*0140*/  IMAD R0, R0, UR4, RZ ;  /* 0x0000000400007c24 */ /* 0x002fc8000f8e02ff */
[----:B------:R-:W-:-:S04]  /*0150*/  IMAD R4, R12, 0x3, R0 ;  /* 0x000000030c047824 */ /* 0x000fc800078e0200 */
[----:B--2---:R-:W-:Y:S05]  /*0160*/  BRA.U !UP0, `(.L_x_0) ;  /* 0x0000001108fc7547 */ /* 0x004fea000b800000 */
[----:B------:R-:W-:Y:S01]  /*0170*/  UISETP.GE.U32.AND UP1, UPT, UR6, 0x8, UPT ;  /* 0x000000080600788c */ /* 0x000fe2000bf26070 */
[----:B------:R-:W-:Y:S01]  /*0180*/  IMAD.MOV.U32 R17, RZ, RZ, RZ ;  /* 0x000000ffff117224 */ /* 0x000fe200078e00ff */
[----:B------:R-:W-:Y:S01]  /*0190*/  ULOP3.LUT UR7, UR6, 0x7, URZ, 0xc0, !UPT ;  /* 0x0000000706077892 */ /* 0x000fe2000f8ec0ff */
[----:B------:R-:W-:Y:S01]  /*01a0*/  CS2R R28, SRZ ;  /* 0x00000000001c7805 */ /* 0x000fe2000001ff00 */
[----:B------:R-:W-:Y:S02]  /*01b0*/  UMOV UR4, URZ ;  /* 0x000000ff00047c82 */ /* 0x000fe40008000000 */
[----:B------:R-:W-:-:S03]  /*01c0*/  UISETP.NE.AND UP0, UPT, UR7, URZ, UPT ;  /* 0x000000ff0700728c */ /* 0x000fc6000bf05270 */
[----:B------:R-:W-:Y:S08]  /*01d0*/  BRA.U !UP1, `(.L_x_1) ;  /* 0x00000009099c7547 */ /* 0x000ff0000b800000 */
[----:B------:R-:W0:Y:S01]  /*01e0*/  LDC R5, c[0x0][0x39c] ;  /* 0x0000e700ff057b82 */ /* 0x000e220000000800 */
[----:B------:R-:W-:Y:S01]  /*01f0*/  ULOP3.LUT UR4, UR6, 0xfffffff8, URZ, 0xc0, !UPT ;  /* 0xfffffff806047892 */ /* 0x000fe2000f8ec0ff */
[----:B------:R-:W-:Y:S01]  /*0200*/  IMAD.MOV.U32 R17, RZ, RZ, RZ ;  /* 0x000000ffff117224 */ /* 0x000fe200078e00ff */
[----:B------:R-:W1:Y:S02]  /*0210*/  LDCU.64 UR12, c[0x0][0x380] ;  /* 0x00007000ff0c77ac */ /* 0x000e640008000a00 */
[----:B------:R-:W-:Y:S01]  /*0220*/  UIADD3 UR8, UPT, UPT, -UR4, URZ, URZ ;  /* 0x000000ff04087290 */ /* 0x000fe2000fffe1ff */
[C---:B0-----:R-:W-:Y:S01]  /*0230*/  IADD3 R7, PT, PT, R5.reuse, UR5, R2 ;  /* 0x0000000505077c10 */ /* 0x041fe2000fffe002 */
[C-C-:B------:R-:W-:Y:S01]  /*0240*/  IMAD R9, R5.reuse, 0x4, R0.reuse ;  /* 0x0000000405097824 */ /* 0x140fe200078e0200 */
[----:B------:R-:W-:Y:S01]  /*0250*/  IADD3 R3, PT, PT, R0, R5, RZ ;  /* 0x0000000500037210 */ /* 0x000fe20007ffe0ff */
[C-C-:B------:R-:W-:Y:S01]  /*0260*/  IMAD R11, R5.reuse, 0x5, R0.reuse ;  /* 0x00000005050b7824 */ /* 0x140fe200078e0200 */
[C---:B------:R-:W-:Y:S01]  /*0270*/  LEA R6, R5.reuse, R4, 0x1 ;  /* 0x0000000405067211 */ /* 0x040fe200078e08ff */
[----:B------:R-:W-:-:S02]  /*0280*/  IMAD R13, R5, 0x6, R0 ;  /* 0x00000006050d7824 */ /* 0x000fc400078e0200 */
[--C-:B------:R-:W-:Y:S02]  /*0290*/  IMAD R7, R7, 0x3, R0.reuse ;  /* 0x0000000307077824 */ /* 0x100fe400078e0200 */
[----:B------:R-:W-:Y:S02]  /*02a0*/  IMAD R15, R5, 0x7, R0 ;  /* 0x00000007050f7824 */ /* 0x000fe400078e0200 */
[C---:B------:R-:W-:Y:S02]  /*02b0*/  IMAD R16, R12.reuse, 0x3, R3 ;  /* 0x000000030c107824 */ /* 0x040fe400078e0203 */
[C---:B------:R-:W-:Y:S02]  /*02c0*/  IMAD R14, R12.reuse, 0x3, R9 ;  /* 0x000000030c0e7824 */ /* 0x040fe400078e0209 */
[C---:B------:R-:W-:Y:S02]  /*02d0*/  IMAD R8, R12.reuse, 0x3, R11 ;  /* 0x000000030c087824 */ /* 0x040fe400078e020b */
[----:B------:R-:W-:-:S02]  /*02e0*/  IMAD R10, R12, 0x3, R13 ;  /* 0x000000030c0a7824 */ /* 0x000fc400078e020d */
[----:B------:R-:W-:Y:S02]  /*02f0*/  IMAD R12, R12, 0x3, R15 ;  /* 0x000000030c0c7824 */ /* 0x000fe400078e020f */
[----:B------:R-:W-:Y:S02]  /*0300*/  VIADD R3, R4, 0x1 ;  /* 0x0000000104037836 */ /* 0x000fe40000000000 */
[----:B-1----:R-:W-:-:S07]  /*0310*/  VIADD R18, R7, 0x1 ;  /* 0x0000000107127836 */ /* 0x002fce0000000000 */
.L_x_2:
[----:B------:R-:W-:-:S05]  /*0320*/  VIADD R20, R3, 0xffffffff ;  /* 0xffffffff03147836 */ /* 0x000fca0000000000 */
[----:B------:R-:W-:Y:S02]  /*0330*/  IADD3 R20, P0, PT, R20, UR12, RZ ;  /* 0x0000000c14147c10 */ /* 0x000fe4000ff1e0ff */
[----:B------:R-:W-:-:S03]  /*0340*/  IADD3 R22, PT, PT, R3, 0x1, RZ ;  /* 0x0000000103167810 */ /* 0x000fc60007ffe0ff */
[----:B------:R-:W-:Y:S01]  /*0350*/  IMAD.X R21, RZ, RZ, UR13, P0 ;  /* 0x0000000dff157e24 */ /* 0x000fe200080e06ff */
[----:B------:R-:W-:-:S04]  /*0360*/  IADD3 R22, P0, PT, R22, UR12, RZ ;  /* 0x0000000c16167c10 */ /* 0x000fc8000ff1e0ff */
[----:B------:R0:W2:Y:S01]  /*0370*/  LDG.E.U8 R9, desc[UR10][R20.64] ;  /* 0x0000000a14097981 */ /* 0x0000a2000c1e1100 */
[----:B------:R-:W-:Y:S01]  /*0380*/  IMAD.X R23, RZ, RZ, UR13, P0 ;  /* 0x0000000dff177e24 */ /* 0x000fe200080e06ff */
[----:B------:R-:W-:-:S04]  /*0390*/  IADD3 R24, P0, PT, R3, UR12, RZ ;  /* 0x0000000c03187c10 */ /* 0x000fc8000ff1e0ff */
[----:B------:R1:W3:Y:S01]  /*03a0*/  LDG.E.U8 R0, desc[UR10][R22.64] ;  /* 0x0000000a16007981 */ /* 0x0002e2000c1e1100 */
[----:B------:R-:W-:Y:S01]  /*03b0*/  IMAD.X R25, RZ, RZ, UR13, P0 ;  /* 0x0000000dff197e24 */ /* 0x000fe200080e06ff */
[----:B------:R-:W-:-:S04]  /*03c0*/  IADD3 R26, P0, PT, R16, UR12, RZ ;  /* 0x0000000c101a7c10 */ /* 0x000fc8000ff1e0ff */
[----:B------:R-:W4:Y:S01]  /*03d0*/  LDG.E.U8 R11, desc[UR10][R24.64] ;  /* 0x0000000a180b7981 */ /* 0x000f22000c1e1100 */
[----:B------:R-:W-:-:S05]  /*03e0*/  IMAD.X R27, RZ, RZ, UR13, P0 ;  /* 0x0000000dff1b7e24 */ /* 0x000fca00080e06ff */
[----:B------:R5:W4:Y:S01]  /*03f0*/  LDG.E.U8 R19, desc[UR10][R26.64] ;  /* 0x0000000a1a137981 */ /* 0x000b22000c1e1100 */
[C---:B0-----:R-:W-:Y:S01]  /*0400*/  IADD3 R20, PT, PT, R16.reuse, 0x1, RZ ;  /* 0x0000000110147810 */ /* 0x041fe20007ffe0ff */
[----:B-1----:R-:W-:-:S03]  /*0410*/  VIADD R22, R16, 0x2 ;  /* 0x0000000210167836 */ /* 0x002fc60000000000 */
[----:B------:R-:W-:-:S05]  /*0420*/  IADD3 R20, P0, PT, R20, UR12, RZ ;  /* 0x0000000c14147c10 */ /* 0x000fca000ff1e0ff */
[----:B------:R-:W-:Y:S01]  /*0430*/  IMAD.X R21, RZ, RZ, UR13, P0 ;  /* 0x0000000dff157e24 */ /* 0x000fe200080e06ff */
[----:B------:R-:W-:Y:S01]  /*0440*/  IADD3 R22, P0, PT, R22, UR12, RZ ;  /* 0x0000000c16167c10 */ /* 0x000fe2000ff1e0ff */
[----:B-----5:R-:W-:-:S03]  /*0450*/  VIADD R26, R6, 0x1 ;  /* 0x00000001061a7836 */ /* 0x020fc60000000000 */
[----:B------:R0:W5:Y:S01]  /*0460*/  LDG.E.U8 R13, desc[UR10][R20.64] ;  /* 0x0000000a140d7981 */ /* 0x000162000c1e1100 */
[----:B------:R-:W-:Y:S01]  /*0470*/  IMAD.X R23, RZ, RZ, UR13, P0 ;  /* 0x0000000dff177e24 */ /* 0x000fe200080e06ff */
[----:B------:R-:W-:-:S04]  /*0480*/  IADD3 R24, P0, PT, R6, UR12, RZ ;  /* 0x0000000c06187c10 */ /* 0x000fc8000ff1e0ff */
[----:B------:R1:W5:Y:S01]  /*0490*/  LDG.E.U8 R2, desc[UR10][R22.64] ;  /* 0x0000000a16027981 */ /* 0x000362000c1e1100 */
[----:B------:R-:W-:Y:S02]  /*04a0*/  IADD3.X R25, PT, PT, RZ, UR13, RZ, P0, !PT ;  /* 0x0000000dff197c10 */ /* 0x000fe400087fe4ff */
[----:B------:R-:W-:Y:S01]  /*04b0*/  IADD3 R26, P0, PT, R26, UR12, RZ ;  /* 0x0000000c1a1a7c10 */ /* 0x000fe2000ff1e0ff */
[----:B0-----:R-:W-:Y:S02]  /*04c0*/  VIADD R20, R6, 0x2 ;  /* 0x0000000206147836 */ /* 0x001fe40000000000 */
[----:B------:R0:W5:Y:S02]  /*04d0*/  LDG.E.U8 R15, desc[UR10][R24.64] ;  /* 0x0000000a180f7981 */ /* 0x000164000c1e1100 */
[----:B------:R-:W-:Y:S01]  /*04e0*/  IMAD.X R27, RZ, RZ, UR13, P0 ;  /* 0x0000000dff1b7e24 */ /* 0x000fe200080e06ff */
[----:B------:R-:W-:Y:S02]  /*04f0*/  IADD3 R20, P0, PT, R20, UR12, RZ ;  /* 0x0000000c14147c10 */ /* 0x000fe4000ff1e0ff */
[----:B-1----:R-:W-:-:S02]  /*0500*/  IADD3 R22, PT, PT, R18, -0x1, RZ ;  /* 0xffffffff12167810 */ /* 0x002fc40007ffe0ff */
[----:B------:R1:W5:Y:S01]  /*0510*/  LDG.E.U8 R7, desc[UR10][R26.64] ;  /* 0x0000000a1a077981 */ /* 0x000362000c1e1100 */
[----:B------:R-:W-:Y:S01]  /*0520*/  IMAD.X R21, RZ, RZ, UR13, P0 ;  /* 0x0000000dff157e24 */ /* 0x000fe200080e06ff */
[----:B------:R-:W-:-:S04]  /*0530*/  IADD3 R22, P0, PT, R22, UR12, RZ ;  /* 0x0000000c16167c10 */ /* 0x000fc8000ff1e0ff */
[----:B------:R-:W5:Y:S01]  /*0540*/  LDG.E.U8 R20, desc[UR10][R20.64] ;  /* 0x0000000a14147981 */ /* 0x000f62000c1e1100 */
[----:B------:R-:W-:Y:S02]  /*0550*/  IMAD.X R23, RZ, RZ, UR13, P0 ;  /* 0x0000000dff177e24 */ /* 0x000fe400080e06ff */
[----:B0-----:R-:W-:-:S03]  /*0560*/  VIADD R24, R18, 0x1 ;  /* 0x0000000112187836 */ /* 0x001fc60000000000 */
[----:B------:R0:W5:Y:S02]  /*0570*/  LDG.E.U8 R21, desc[UR10][R22.64] ;  /* 0x0000000a16157981 */ /* 0x000164000c1e1100 */
[----:B------:R-:W-:-:S04]  /*0580*/  IADD3 R24, P0, PT, R24, UR12, RZ ;  /* 0x0000000c18187c10 */ /* 0x000fc8000ff1e0ff */
[----:B------:R-:W-:-:S05]  /*0590*/  IADD3.X R25, PT, PT, RZ, UR13, RZ, P0, !PT ;  /* 0x0000000dff197c10 */ /* 0x000fca00087fe4ff */
[----:B------:R0:W5:Y:S01]  /*05a0*/  LDG.E.U8 R24, desc[UR10][R24.64] ;  /* 0x0000000a18187981 */ /* 0x000162000c1e1100 */
[----:B-1----:R-:W-:-:S05]  /*05b0*/  IADD3 R26, P0, PT, R18, UR12, RZ ;  /* 0x0000000c121a7c10 */ /* 0x002fca000ff1e0ff */
[----:B------:R-:W-:Y:S01]  /*05c0*/  IMAD.X R27, RZ, RZ, UR13, P0 ;  /* 0x0000000dff1b7e24 */ /* 0x000fe200080e06ff */
[C---:B0-----:R-:W-:Y:S01]  /*05d0*/  IADD3 R22, P0, PT, R14.reuse, UR12, RZ ;  /* 0x0000000c0e167c10 */ /* 0x041fe2000ff1e0ff */
[----:B------:R-:W-:-:S03]  /*05e0*/  VIADD R25, R14, 0x2 ;  /* 0x000000020e197836 */ /* 0x000fc60000000000 */
[----:B------:R-:W5:Y:S01]  /*05f0*/  LDG.E.U8 R26, desc[UR10][R26.64] ;  /* 0x0000000a1a1a7981 */ /* 0x000f62000c1e1100 */
[----:B------:R-:W-:Y:S01]  /*0600*/  IMAD.X R23, RZ, RZ, UR13, P0 ;  /* 0x0000000dff177e24 */ /* 0x000fe200080e06ff */
[----:B--2---:R-:W-:-:S05]  /*0610*/  I2FP.F32.U32 R9, R9 ;  /* 0x0000000900097245 */ /* 0x004fca0000201000 */
[----:B------:R-:W-:Y:S02]  /*0620*/  FADD R29, R9, R29 ;  /* 0x0000001d091d7221 */ /* 0x000fe40000000000 */
[----:B------:R0:W2:Y:S01]  /*0630*/  LDG.E.U8 R9, desc[UR10][R22.64] ;  /* 0x0000000a16097981 */ /* 0x0000a2000c1e1100 */
[----:B---3--:R-:W-:Y:S02]  /*0640*/  I2FP.F32.U32 R0, R0 ;  /* 0x0000000000007245 */ /* 0x008fe40000201000 */
[----:B----4-:R-:W-:-:S03]  /*0650*/  I2FP.F32.U32 R11, R11 ;  /* 0x0000000b000b7245 */ /* 0x010fc60000201000 */
[----:B------:R-:W-:Y:S01]  /*0660*/  FADD R17, R0, R17 ;  /* 0x0000001100117221 */ /* 0x000fe20000000000 */
[----:B0-----:R-:W-:-:S05]  /*0670*/  VIADD R22, R14, 0x1 ;  /* 0x000000010e167836 */ /* 0x001fca0000000000 */
[----:B------:R-:W-:-:S04]  /*0680*/  IADD3 R22, P0, PT, R22, UR12, RZ ;  /* 0x0000000c16167c10 */ /* 0x000fc8000ff1e0ff */
[----:B------:R-:W-:Y:S01]  /*0690*/  IADD3.X R23, PT, PT, RZ, UR13, RZ, P0, !PT ;  /* 0x0000000dff177c10 */ /* 0x000fe200087fe4ff */
[----:B------:R-:W-:Y:S01]  /*06a0*/  FADD R11, R11, R28 ;  /* 0x0000001c0b0b7221 */ /* 0x000fe20000000000 */
[----:B------:R-:W-:-:S03]  /*06b0*/  I2FP.F32.U32 R28, R19 ;  /* 0x00000013001c7245 */ /* 0x000fc60000201000 */
[----:B------:R0:W3:Y:S02]  /*06c0*/  LDG.E.U8 R0, desc[UR10][R22.64] ;  /* 0x0000000a16007981 */ /* 0x0000e4000c1e1100 */
[----:B0-----:R-:W-:Y:S01]  /*06d0*/  IADD3 R22, P0, PT, R25, UR12, RZ ;  /* 0x0000000c19167c10 */ /* 0x001fe2000ff1e0ff */
[----:B------:R-:W-:-:S04]  /*06e0*/  FADD R25, R29, R28 ;  /* 0x0000001c1d197221 */ /* 0x000fc80000000000 */
[----:B------:R-:W-:Y:S01]  /*06f0*/  IMAD.X R23, RZ, RZ, UR13, P0 ;  /* 0x0000000dff177e24 */ /* 0x000fe200080e06ff */
[----:B------:R-:W-:-:S04]  /*0700*/  IADD3 R28, P0, PT, R8, UR12, RZ ;  /* 0x0000000c081c7c10 */ /* 0x000fc8000ff1e0ff */
[----:B------:R0:W4:Y:S01]  /*0710*/  LDG.E.U8 R19, desc[UR10][R22.64] ;  /* 0x0000000a16137981 */ /* 0x000122000c1e1100 */
[----:B------:R-:W-:-:S05]  /*0720*/  IMAD.X R29, RZ, RZ, UR13, P0 ;  /* 0x0000000dff1d7e24 */ /* 0x000fca00080e06ff */
[----:B------:R1:W4:Y:S01]  /*0730*/  LDG.E.U8 R27, desc[UR10][R28.64] ;  /* 0x0000000a1c1b7981 */ /* 0x000322000c1e1100 */
[----:B-----5:R-:W-:Y:S02]  /*0740*/  I2FP.F32.U32 R13, R13 ;  /* 0x0000000d000d7245 */ /* 0x020fe40000201000 */
[----:B0-----:R-:W-:Y:S02]  /*0750*/  IADD3 R22, PT, PT, R8, 0x1, RZ ;  /* 0x0000000108167810 */ /* 0x001fe40007ffe0ff */
[----:B------:R-:W-:Y:S01]  /*0760*/  I2FP.F32.U32 R2, R2 ;  /* 0x0000000200027245 */ /* 0x000fe20000201000 */
[----:B------:R-:W-:Y:S01]  /*0770*/  FADD R11, R11, R13 ;  /* 0x0000000d0b0b7221 */ /* 0x000fe20000000000 */
[----:B------:R-:W-:Y:S01]  /*0780*/  IADD3 R22, P0, PT, R22, UR12, RZ ;  /* 0x0000000c16167c10 */ /* 0x000fe2000ff1e0ff */
[----:B-1----:R-:W-:-:S04]  /*0790*/  VIADD R28, R8, 0x2 ;  /* 0x00000002081c7836 */ /* 0x002fc80000000000 */
[----:B------:R-:W-:Y:S01]  /*07a0*/  IMAD.X R23, RZ, RZ, UR13, P0 ;  /* 0x0000000dff177e24 */ /* 0x000fe200080e06ff */
[----:B------:R-:W-:-:S04]  /*07b0*/  IADD3 R28, P0, PT, R28, UR12, RZ ;  /* 0x0000000c1c1c7c10 */ /* 0x000fc8000ff1e0ff */
[----:B------:R0:W5:Y:S01]  /*07c0*/  LDG.E.U8 R13, desc[UR10][R22.64] ;  /* 0x0000000a160d7981 */ /* 0x000162000c1e1100 */
[----:B------:R-:W-:Y:S01]  /*07d0*/  FADD R17, R17, R2 ;  /* 0x0000000211117221 */ /* 0x000fe20000000000 */
[----:B------:R-:W-:Y:S01]  /*07e0*/  IMAD.X R29, RZ, RZ, UR13, P0 ;  /* 0x0000000dff1d7e24 */ /* 0x000fe200080e06ff */
[----:B------:R-:W-:Y:S01]  /*07f0*/  I2FP.F32.U32 R2, R15 ;  /* 0x0000000f00027245 */ /* 0x000fe20000201000 */
[C---:B------:R-:W-:Y:S01]  /*0800*/  VIADD R15, R10.reuse, 0x1 ;  /* 0x000000010a0f7836 */ /* 0x040fe20000000000 */
[----:B------:R-:W-:Y:S02]  /*0810*/  I2FP.F32.U32 R7, R7 ;  /* 0x0000000700077245 */ /* 0x000fe40000201000 */
[----:B------:R-:W-:Y:S02]  /*0820*/  I2FP.F32.U32 R20, R20 ;  /* 0x0000001400147245 */ /* 0x000fe40000201000 */
[----:B0-----:R-:W-:Y:S01]  /*0830*/  IADD3 R22, P0, PT, R10, UR12, RZ ;  /* 0x0000000c0a167c10 */ /* 0x001fe2000ff1e0ff */
[----:B------:R-:W5:Y:S01]  /*0840*/  LDG.E.U8 R28, desc[UR10][R28.64] ;  /* 0x0000000a1c1c7981 */ /* 0x000f62000c1e1100 */
[----:B------:R-:W-:-:S02]  /*0850*/  FADD R25, R25, R2 ;  /* 0x0000000219197221 */ /* 0x000fc40000000000 */
[----:B------:R-:W-:-:S05]  /*0860*/  IADD3.X R23, PT, PT, RZ, UR13, RZ, P0, !PT ;  /* 0x0000000dff177c10 */ /* 0x000fca00087fe4ff */
[----:B------:R0:W5:Y:S01]  /*0870*/  LDG.E.U8 R2, desc[UR10][R22.64] ;  /* 0x0000000a16027981 */ /* 0x000162000c1e1100 */
[----:B------:R-:W-:Y:S01]  /*0880*/  FADD R11, R11, R7 ;  /* 0x000000070b0b7221 */ /* 0x000fe20000000000 */
[----:B0-----:R-:W-:Y:S01]  /*0890*/  IADD3 R22, P0, PT, R15, UR12, RZ ;  /* 0x0000000c0f167c10 */ /* 0x001fe2000ff1e0ff */
[----:B------:R-:W-:-:S04]  /*08a0*/  VIADD R15, R10, 0x2 ;  /* 0x000000020a0f7836 */ /* 0x000fc80000000000 */
[----:B------:R-:W-:Y:S02]  /*08b0*/  IMAD.X R23, RZ, RZ, UR13, P0 ;  /* 0x0000000dff177e24 */ /* 0x000fe400080e06ff */
[----:B------:R-:W-:Y:S01]  /*08c0*/  FADD R17, R17, R20 ;  /* 0x0000001411117221 */ /* 0x000fe20000000000 */
[----:B------:R-:W-:Y:S02]  /*08d0*/  I2FP.F32.U32 R20, R21 ;  /* 0x0000001500147245 */ /* 0x000fe40000201000 */
[----:B------:R0:W5:Y:S03]  /*08e0*/  LDG.E.U8 R7, desc[UR10][R22.64] ;  /* 0x0000000a16077981 */ /* 0x000166000c1e1100 */
[----:B------:R-:W-:Y:S01]  /*08f0*/  FADD R29, R25, R20 ;  /* 0x00000014191d7221 */ /* 0x000fe20000000000 */
[----:B0-----:R-:W-:-:S04]  /*0900*/  IADD3 R22, P0, PT, R15, UR12, RZ ;  /* 0x0000000c0f167c10 */ /* 0x001fc8000ff1e0ff */
[----:B------:R-:W-:Y:S02]  /*0910*/  IADD3.X R23, PT, PT, RZ, UR13, RZ, P0, !PT ;  /* 0x0000000dff177c10 */ /* 0x000fe400087fe4ff */
[----:B------:R-:W-:Y:S02]  /*0920*/  IADD3 R20, P0, PT, R12, UR12, RZ ;  /* 0x0000000c0c147c10 */ /* 0x000fe4000ff1e0ff */
[----:B------:R-:W-:Y:S01]  /*0930*/  I2FP.F32.U32 R25, R24 ;  /* 0x0000001800197245 */ /* 0x000fe20000201000 */
[----:B------:R0:W5:Y:S02]  /*0940*/  LDG.E.U8 R15, desc[UR10][R22.64] ;  /* 0x0000000a160f7981 */ /* 0x000164000c1e1100 */
[----:B------:R-:W-:-:S05]  /*0950*/  IMAD.X R21, RZ, RZ, UR13, P0 ;  /* 0x0000000dff157e24 */ /* 0x000fca00080e06ff */
[----:B------:R1:W5:Y:S01]  /*0960*/  LDG.E.U8 R20, desc[UR10][R20.64] ;  /* 0x0000000a14147981 */ /* 0x000362000c1e1100 */
[----:B------:R-:W-:Y:S01]  /*0970*/  FADD R17, R17, R25 ;  /* 0x0000001911117221 */ /* 0x000fe20000000000 */
[C---:B0-----:R-:W-:Y:S01]  /*0980*/  IADD3 R22, PT, PT, R12.reuse, 0x2, RZ ;  /* 0x000000020c167810 */ /* 0x041fe20007ffe0ff */
[----:B-1----:R-:W-:-:S05]  /*0990*/  VIADD R21, R12, 0x1 ;  /* 0x000000010c157836 */ /* 0x002fca0000000000 */
[----:B------:R-:W-:-:S05]  /*09a0*/  IADD3 R24, P0, PT, R21, UR12, RZ ;  /* 0x0000000c15187c10 */ /* 0x000fca000ff1e0ff */
[----:B------:R-:W-:Y:S01]  /*09b0*/  IMAD.X R25, RZ, RZ, UR13, P0 ;  /* 0x0000000dff197e24 */ /* 0x000fe200080e06ff */
[----:B------:R-:W-:-:S04]  /*09c0*/  IADD3 R22, P0, PT, R22, UR12, RZ ;  /* 0x0000000c16167c10 */ /* 0x000fc8000ff1e0ff */
[----:B------:R-:W5:Y:S01]  /*09d0*/  LDG.E.U8 R24, desc[UR10][R24.64] ;  /* 0x0000000a18187981 */ /* 0x000f62000c1e1100 */
[----:B------:R-:W-:Y:S01]  /*09e0*/  IMAD.X R23, RZ, RZ, UR13, P0 ;  /* 0x0000000dff177e24 */ /* 0x000fe200080e06ff */
[----:B------:R-:W-:-:S04]  /*09f0*/  I2FP.F32.U32 R26, R26 ;  /* 0x0000001a001a7245 */ /* 0x000fc80000201000 */
[----:B------:R-:W5:Y:S01]  /*0a00*/  LDG.E.U8 R22, desc[UR10][R22.64] ;  /* 0x0000000a16167981 */ /* 0x000f62000c1e1100 */
[----:B------:R-:W-:Y:S01]  /*0a10*/  FADD R11, R11, R26 ;  /* 0x0000001a0b0b7221 */ /* 0x000fe20000000000 */
[----:B------:R-:W-:-:S04]  /*0a20*/  UIADD3 UR8, UPT, UPT, UR8, 0x8, URZ ;  /* 0x0000000808087890 */ /* 0x000fc8000fffe0ff */
[----:B------:R-:W-:Y:S01]  /*0a30*/  UISETP.NE.AND UP1, UPT, UR8, URZ, UPT ;  /* 0x000000ff0800728c */ /* 0x000fe2000bf25270 */
[C---:B------:R-:W-:Y:S01]  /*0a40*/  IMAD R3, R5.reuse, 0x8, R3 ;  /* 0x0000000805037824 */ /* 0x040fe200078e0203 */
[C---:B------:R-:W-:Y:S01]  /*0a50*/  LEA R6, R5.reuse, R6, 0x3 ;  /* 0x0000000605067211 */ /* 0x040fe200078e18ff */
[C---:B------:R-:W-:Y:S01]  /*0a60*/  IMAD R16, R5.reuse, 0x8, R16 ;  /* 0x0000000805107824 */ /* 0x040fe200078e0210 */
[C---:B------:R-:W-:Y:S01]  /*0a70*/  LEA R10, R5.reuse, R10, 0x3 ;  /* 0x0000000a050a7211 */ /* 0x040fe200078e18ff */
[C---:B------:R-:W-:Y:S02]  /*0a80*/  IMAD R18, R5.reuse, 0x8, R18 ;  /* 0x0000000805127824 */ /* 0x040fe400078e0212 */
[C---:B------:R-:W-:Y:S02]  /*0a90*/  IMAD R14, R5.reuse, 0x8, R14 ;  /* 0x00000008050e7824 */ /* 0x040fe400078e020e */
[C---:B------:R-:W-:Y:S02]  /*0aa0*/  IMAD R8, R5.reuse, 0x8, R8 ;  /* 0x0000000805087824 */ /* 0x040fe400078e0208 */
[----:B------:R-:W-:Y:S01]  /*0ab0*/  IMAD R12, R5, 0x8, R12 ;  /* 0x00000008050c7824 */ /* 0x000fe200078e020c */
[----:B--2---:R-:W-:-:S05]  /*0ac0*/  I2FP.F32.U32 R26, R9 ;  /* 0x00000009001a7245 */ /* 0x004fca0000201000 */
[----:B------:R-:W-:Y:S01]  /*0ad0*/  FADD R29, R29, R26 ;  /* 0x0000001a1d1d7221 */ /* 0x000fe20000000000 */
[----:B---3--:R-:W-:-:S05]  /*0ae0*/  I2FP.F32.U32 R0, R0 ;  /* 0x0000000000007245 */ /* 0x008fca0000201000 */
[----:B------:R-:W-:Y:S01]  /*0af0*/  FADD R11, R11, R0 ;  /* 0x000000000b0b7221 */ /* 0x000fe20000000000 */
[----:B----4-:R-:W-:-:S05]  /*0b00*/  I2FP.F32.U32 R19, R19 ;  /* 0x0000001300137245 */ /* 0x010fca0000201000 */
[----:B------:R-:W-:Y:S01]  /*0b10*/  FADD R17, R17, R19 ;  /* 0x0000001311117221 */ /* 0x000fe20000000000 */
[----:B------:R-:W-:-:S05]  /*0b20*/  I2FP.F32.U32 R0, R27 ;  /* 0x0000001b00007245 */ /* 0x000fca0000201000 */
[----:B------:R-:W-:Y:S01]  /*0b30*/  FADD R0, R29, R0 ;  /* 0x000000001d007221 */ /* 0x000fe20000000000 */
[----:B-----5:R-:W-:-:S05]  /*0b40*/  I2FP.F32.U32 R26, R13 ;  /* 0x0000000d001a7245 */ /* 0x020fca0000201000 */
[----:B------:R-:W-:Y:S01]  /*0b50*/  FADD R11, R11, R26 ;  /* 0x0000001a0b0b7221 */ /* 0x000fe20000000000 */
[----:B------:R-:W-:-:S05]  /*0b60*/  I2FP.F32.U32 R28, R28 ;  /* 0x0000001c001c7245 */ /* 0x000fca0000201000 */
        /* <DEDUP_REMOVED lines=9> */
[----:B------:R-:W-:Y:S02]  /*0c00*/  I2FP.F32.U32 R7, R24 ;  /* 0x0000001800077245 */ /* 0x000fe40000201000 */
[----:B------:R-:W-:-:S03]  /*0c10*/  I2FP.F32.U32 R22, R22 ;  /* 0x0000001600167245 */ /* 0x000fc60000201000 */
[----:B------:R-:W-:Y:S02]  /*0c20*/  FADD R28, R2, R7 ;  /* 0x00000007021c7221 */ /* 0x000fe40000000000 */
[----:B------:R-:W-:Y:S01]  /*0c30*/  FADD R17, R17, R22 ;  /* 0x0000001611117221 */ /* 0x000fe20000000000 */
[----:B------:R-:W-:Y:S06]  /*0c40*/  BRA.U UP1, `(.L_x_2) ;  /* 0xfffffff501b47547 */ /* 0x000fec000b83ffff */
.L_x_1:
[----:B------:R-:W-:Y:S05]  /*0c50*/  BRA.U !UP0, `(.L_x_0) ;  /* 0x0000000908407547 */ /* 0x000fea000b800000 */
[----:B------:R-:W-:Y:S02]  /*0c60*/  UISETP.GE.U32.AND UP0, UPT, UR7, 0x4, UPT ;  /* 0x000000040700788c */ /* 0x000fe4000bf06070 */
[----:B------:R-:W-:-:S04]  /*0c70*/  ULOP3.LUT UR8, UR6, 0x3, URZ, 0xc0, !UPT ;  /* 0x0000000306087892 */ /* 0x000fc8000f8ec0ff */
[----:B------:R-:W-:-:S03]  /*0c80*/  UISETP.NE.AND UP1, UPT, UR8, URZ, UPT ;  /* 0x000000ff0800728c */ /* 0x000fc6000bf25270 */
[----:B------:R-:W-:Y:S08]  /*0c90*/  BRA.U !UP0, `(.L_x_3) ;  /* 0x00000005082c7547 */ /* 0x000ff0000b800000 */
[----:B------:R-:W0:Y:S01]  /*0ca0*/  LDC R9, c[0x0][0x39c] ;  /* 0x0000e700ff097b82 */ /* 0x000e220000000800 */
[----:B------:R-:W1:Y:S01]  /*0cb0*/  LDCU.64 UR12, c[0x0][0x380] ;  /* 0x00007000ff0c77ac */ /* 0x000e620008000a00 */
[----:B0-----:R-:W-:-:S04]  /*0cc0*/  IMAD R0, R9, UR4, R4 ;  /* 0x0000000409007c24 */ /* 0x001fc8000f8e0204 */
[C---:B------:R-:W-:Y:S01]  /*0cd0*/  VIADD R6, R0.reuse, 0x1 ;  /* 0x0000000100067836 */ /* 0x040fe20000000000 */
[C---:B-1----:R-:W-:Y:S01]  /*0ce0*/  IADD3 R12, P0, PT, R0.reuse, UR12, RZ ;  /* 0x0000000c000c7c10 */ /* 0x042fe2000ff1e0ff */
[C---:B------:R-:W-:Y:S01]  /*0cf0*/  VIADD R22, R0.reuse, 0x2 ;  /* 0x0000000200167836 */ /* 0x040fe20000000000 */
[-C--:B------:R-:W-:Y:S01]  /*0d00*/  IADD3 R8, PT, PT, R0, R9.reuse, RZ ;  /* 0x0000000900087210 */ /* 0x080fe20007ffe0ff */
[C-C-:B------:R-:W-:Y:S02]  /*0d10*/  IMAD.IADD R18, R6.reuse, 0x1, R9.reuse ;  /* 0x0000000106127824 */ /* 0x140fe400078e0209 */
[----:B------:R-:W-:Y:S01]  /*0d20*/  IMAD.X R13, RZ, RZ, UR13, P0 ;  /* 0x0000000dff0d7e24 */ /* 0x000fe200080e06ff */
[----:B------:R-:W-:Y:S01]  /*0d30*/  IADD3 R2, P0, PT, R6, UR12, RZ ;  /* 0x0000000c06027c10 */ /* 0x000fe2000ff1e0ff */
[----:B------:R-:W-:Y:S01]  /*0d40*/  VIADD R20, R8, 0x2 ;  /* 0x0000000208147836 */ /* 0x000fe20000000000 */
[----:B------:R-:W-:Y:S02]  /*0d50*/  IADD3 R22, P1, PT, R22, UR12, RZ ;  /* 0x0000000c16167c10 */ /* 0x000fe4000ff3e0ff */
[----:B------:R-:W-:Y:S01]  /*0d60*/  IADD3 R6, P2, PT, R8, UR12, RZ ;  /* 0x0000000c08067c10 */ /* 0x000fe2000ff5e0ff */
[----:B------:R-:W-:Y:S01]  /*0d70*/  IMAD.X R3, RZ, RZ, UR13, P0 ;  /* 0x0000000dff037e24 */ /* 0x000fe200080e06ff */
[----:B------:R-:W-:Y:S01]  /*0d80*/  IADD3 R10, P0, PT, R18, UR12, RZ ;  /* 0x0000000c120a7c10 */ /* 0x000fe2000ff1e0ff */
[----:B------:R0:W2:Y:S01]  /*0d90*/  LDG.E.U8 R0, desc[UR10][R12.64] ;  /* 0x0000000a0c007981 */ /* 0x0000a2000c1e1100 */
[-C--:B------:R-:W-:Y:S01]  /*0da0*/  IADD3 R8, PT, PT, R8, R9.reuse, RZ ;  /* 0x0000000908087210 */ /* 0x080fe20007ffe0ff */
[----:B------:R-:W-:Y:S01]  /*0db0*/  IMAD.X R7, RZ, RZ, UR13, P2 ;  /* 0x0000000dff077e24 */ /* 0x000fe200090e06ff */
[----:B------:R-:W-:Y:S01]  /*0dc0*/  IADD3.X R23, PT, PT, RZ, UR13, RZ, P1, !PT ;  /* 0x0000000dff177c10 */ /* 0x000fe20008ffe4ff */
[----:B------:R-:W-:Y:S01]  /*0dd0*/  IMAD.X R11, RZ, RZ, UR13, P0 ;  /* 0x0000000dff0b7e24 */ /* 0x000fe200080e06ff */
[----:B------:R-:W-:Y:S01]  /*0de0*/  IADD3 R20, P0, PT, R20, UR12, RZ ;  /* 0x0000000c14147c10 */ /* 0x000fe2000ff1e0ff */
[----:B------:R1:W3:Y:S01]  /*0df0*/  LDG.E.U8 R5, desc[UR10][R2.64] ;  /* 0x0000000a02057981 */ /* 0x0002e2000c1e1100 */
[--C-:B0-----:R-:W-:Y:S01]  /*0e00*/  IMAD.IADD R12, R18, 0x1, R9.reuse ;  /* 0x00000001120c7824 */ /* 0x101fe200078e0209 */
[C---:B------:R-:W-:Y:S01]  /*0e10*/  IADD3 R18, P1, PT, R8.reuse, UR12, RZ ;  /* 0x0000000c08127c10 */ /* 0x040fe2000ff3e0ff */
[C---:B------:R-:W-:Y:S01]  /*0e20*/  VIADD R13, R8.reuse, 0x2 ;  /* 0x00000002080d7836 */ /* 0x040fe20000000000 */
[----:B------:R0:W4:Y:S01]  /*0e30*/  LDG.E.U8 R14, desc[UR10][R22.64] ;  /* 0x0000000a160e7981 */ /* 0x000122000c1e1100 */
[----:B------:R-:W-:Y:S01]  /*0e40*/  IMAD.X R21, RZ, RZ, UR13, P0 ;  /* 0x0000000dff157e24 */ /* 0x000fe200080e06ff */
[----:B-1----:R-:W-:Y:S01]  /*0e50*/  IADD3 R3, PT, PT, R8, R9, RZ ;  /* 0x0000000908037210 */ /* 0x002fe20007ffe0ff */
[----:B------:R-:W-:Y:S01]  /*0e60*/  IMAD.X R19, RZ, RZ, UR13, P1 ;  /* 0x0000000dff137e24 */ /* 0x000fe200088e06ff */
[C---:B------:R-:W-:Y:S01]  /*0e70*/  IADD3 R8, P0, PT, R12.reuse, UR12, RZ ;  /* 0x0000000c0c087c10 */ /* 0x040fe2000ff1e0ff */
[----:B------:R1:W5:Y:S01]  /*0e80*/  LDG.E.U8 R15, desc[UR10][R6.64] ;  /* 0x0000000a060f7981 */ /* 0x000362000c1e1100 */
[----:B------:R-:W-:Y:S01]  /*0e90*/  IADD3 R2, P1, PT, R13, UR12, RZ ;  /* 0x0000000c0d027c10 */ /* 0x000fe2000ff3e0ff */
[----:B0-----:R-:W-:Y:S01]  /*0ea0*/  IMAD.IADD R22, R12, 0x1, R9 ;  /* 0x000000010c167824 */ /* 0x001fe200078e0209 */
[C---:B------:R-:W-:Y:S01]  /*0eb0*/  IADD3 R12, PT, PT, R3.reuse, 0x2, RZ ;  /* 0x00000002030c7810 */ /* 0x040fe20007ffe0ff */
[----:B------:R-:W-:Y:S01]  /*0ec0*/  IMAD.X R9, RZ, RZ, UR13, P0 ;  /* 0x0000000dff097e24 */ /* 0x000fe200080e06ff */
[----:B------:R0:W5:Y:S01]  /*0ed0*/  LDG.E.U8 R16, desc[UR10][R10.64] ;  /* 0x0000000a0a107981 */ /* 0x000162000c1e1100 */
[----:B-1----:R-:W-:Y:S01]  /*0ee0*/  IADD3 R6, P0, PT, R3, UR12, RZ ;  /* 0x0000000c03067c10 */ /* 0x002fe2000ff1e0ff */
[----:B------:R-:W-:Y:S01]  /*0ef0*/  IMAD.X R3, RZ, RZ, UR13, P1 ;  /* 0x0000000dff037e24 */ /* 0x000fe200088e06ff */
[----:B------:R-:W-:Y:S01]  /*0f00*/  IADD3 R12, P2, PT, R12, UR12, RZ ;  /* 0x0000000c0c0c7c10 */ /* 0x000fe2000ff5e0ff */
[----:B------:R-:W5:Y:S01]  /*0f10*/  LDG.E.U8 R20, desc[UR10][R20.64] ;  /* 0x0000000a14147981 */ /* 0x000f62000c1e1100 */
[----:B0-----:R-:W-:Y:S01]  /*0f20*/  IADD3 R10, P1, PT, R22, UR12, RZ ;  /* 0x0000000c160a7c10 */ /* 0x001fe2000ff3e0ff */
[----:B------:R-:W-:Y:S01]  /*0f30*/  IMAD.X R7, RZ, RZ, UR13, P0 ;  /* 0x0000000dff077e24 */ /* 0x000fe200080e06ff */
[----:B------:R-:W-:Y:S01]  /*0f40*/  IADD3.X R13, PT, PT, RZ, UR13, RZ, P2, !PT ;  /* 0x0000000dff0d7c10 */ /* 0x000fe200097fe4ff */
[----:B------:R-:W5:Y:S02]  /*0f50*/  LDG.E.U8 R18, desc[UR10][R18.64] ;  /* 0x0000000a12127981 */ /* 0x000f64000c1e1100 */
[----:B------:R-:W-:-:S02]  /*0f60*/  IMAD.X R11, RZ, RZ, UR13, P1 ;  /* 0x0000000dff0b7e24 */ /* 0x000fc400088e06ff */
[----:B------:R-:W5:Y:S04]  /*0f70*/  LDG.E.U8 R8, desc[UR10][R8.64] ;  /* 0x0000000a08087981 */ /* 0x000f68000c1e1100 */
[----:B------:R0:W5:Y:S04]  /*0f80*/  LDG.E.U8 R2, desc[UR10][R2.64] ;  /* 0x0000000a02027981 */ /* 0x000168000c1e1100 */
[----:B------:R1:W5:Y:S04]  /*0f90*/  LDG.E.U8 R6, desc[UR10][R6.64] ;  /* 0x0000000a06067981 */ /* 0x000368000c1e1100 */
[----:B------:R-:W5:Y:S04]  /*0fa0*/  LDG.E.U8 R10, desc[UR10][R10.64] ;  /* 0x0000000a0a0a7981 */ /* 0x000f68000c1e1100 */
[----:B------:R-:W5:Y:S01]  /*0fb0*/  LDG.E.U8 R12, desc[UR10][R12.64] ;  /* 0x0000000a0c0c7981 */ /* 0x000f62000c1e1100 */
[----:B------:R-:W-:Y:S01]  /*0fc0*/  UIADD3 UR4, UPT, UPT, UR4, 0x4, URZ ;  /* 0x0000000404047890 */ /* 0x000fe2000fffe0ff */
[----:B--2---:R-:W-:-:S05]  /*0fd0*/  I2FP.F32.U32 R0, R0 ;  /* 0x0000000000007245 */ /* 0x004fca0000201000 */
[----:B------:R-:W-:Y:S01]  /*0fe0*/  FADD R0, R29, R0 ;  /* 0x000000001d007221 */ /* 0x000fe20000000000 */
[----:B---3--:R-:W-:-:S05]  /*0ff0*/  I2FP.F32.U32 R5, R5 ;  /* 0x0000000500057245 */ /* 0x008fca0000201000 */
[----:B------:R-:W-:Y:S01]  /*1000*/  FADD R5, R28, R5 ;  /* 0x000000051c057221 */ /* 0x000fe20000000000 */
[----:B----4-:R-:W-:-:S05]  /*1010*/  I2FP.F32.U32 R14, R14 ;  /* 0x0000000e000e7245 */ /* 0x010fca0000201000 */
[----:B------:R-:W-:Y:S01]  /*1020*/  FADD R14, R17, R14 ;  /* 0x0000000e110e7221 */ /* 0x000fe20000000000 */
[----:B-----5:R-:W-:-:S05]  /*1030*/  I2FP.F32.U32 R15, R15 ;  /* 0x0000000f000f7245 */ /* 0x020fca0000201000 */
[----:B------:R-:W-:Y:S01]  /*1040*/  FADD R0, R0, R15 ;  /* 0x0000000f00007221 */ /* 0x000fe20000000000 */
[----:B------:R-:W-:-:S05]  /*1050*/  I2FP.F32.U32 R16, R16 ;  /* 0x0000001000107245 */ /* 0x000fca0000201000 */
[----:B------:R-:W-:Y:S01]  /*1060*/  FADD R5, R5, R16 ;  /* 0x0000001005057221 */ /* 0x000fe20000000000 */
[----:B0-----:R-:W-:-:S05]  /*1070*/  I2FP.F32.U32 R3, R20 ;  /* 0x0000001400037245 */ /* 0x001fca0000201000 */
[----:B------:R-:W-:Y:S01]  /*1080*/  FADD R3, R14, R3 ;  /* 0x000000030e037221 */ /* 0x000fe20000000000 */
[----:B-1----:R-:W-:Y:S02]  /*1090*/  I2FP.F32.U32 R7, R18 ;  /* 0x0000001200077245 */ /* 0x002fe40000201000 */
[----:B------:R-:W-:-:S03]  /*10a0*/  I2FP.F32.U32 R8, R8 ;  /* 0x0000000800087245 */ /* 0x000fc60000201000 */
[----:B------:R-:W-:Y:S01]  /*10b0*/  FADD R0, R0, R7 ;  /* 0x0000000700007221 */ /* 0x000fe20000000000 */
[----:B------:R-:W-:Y:S01]  /*10c0*/  I2FP.F32.U32 R2, R2 ;  /* 0x0000000200027245 */ /* 0x000fe20000201000 */
[----:B------:R-:W-:Y:S01]  /*10d0*/  FADD R5, R5, R8 ;  /* 0x0000000805057221 */ /* 0x000fe20000000000 */
[----:B------:R-:W-:-:S03]  /*10e0*/  I2FP.F32.U32 R29, R6 ;  /* 0x00000006001d7245 */ /* 0x000fc60000201000 */
[----:B------:R-:W-:Y:S01]  /*10f0*/  FADD R2, R3, R2 ;  /* 0x0000000203027221 */ /* 0x000fe20000000000 */
[----:B------:R-:W-:Y:S01]  /*1100*/  I2FP.F32.U32 R10, R10 ;  /* 0x0000000a000a7245 */ /* 0x000fe20000201000 */
[----:B------:R-:W-:Y:S01]  /*1110*/  FADD R29, R0, R29 ;  /* 0x0000001d001d7221 */ /* 0x000fe20000000000 */
[----:B------:R-:W-:-:S03]  /*1120*/  I2FP.F32.U32 R17, R12 ;  /* 0x0000000c00117245 */ /* 0x000fc60000201000 */
[----:B------:R-:W-:Y:S02]  /*1130*/  FADD R28, R5, R10 ;  /* 0x0000000a051c7221 */ /* 0x000fe40000000000 */
[----:B------:R-:W-:-:S07]  /*1140*/  FADD R17, R2, R17 ;  /* 0x0000001102117221 */ /* 0x000fce0000000000 */
.L_x_3:
[----:B------:R-:W-:Y:S05]  /*1150*/  BRA.U !UP1, `(.L_x_0) ;  /* 0x0000000509007547 */ /* 0x000fea000b800000 */
[----:B------:R-:W-:Y:S02]  /*1160*/  UISETP.NE.AND UP0, UPT, UR8, 0x1, UPT ;  /* 0x000000010800788c */ /* 0x000fe4000bf05270 */
[----:B------:R-:W-:-:S04]  /*1170*/  ULOP3.LUT UR5, UR6, 0x1, URZ, 0xc0, !UPT ;  /* 0x0000000106057892 */ /* 0x000fc8000f8ec0ff */
[----:B------:R-:W-:-:S03]  /*1180*/  UISETP.NE.U32.AND UP1, UPT, UR5, 0x1, UPT ;  /* 0x000000010500788c */ /* 0x000fc6000bf25070 */
[----:B------:R-:W-:Y:S08]  /*1190*/  BRA.U !UP0, `(.L_x_4) ;  /* 0x00000001089c7547 */ /* 0x000ff0000b800000 */
[----:B------:R-:W0:Y:S01]  /*11a0*/  LDC R3, c[0x0][0x39c] ;  /* 0x0000e700ff037b82 */ /* 0x000e220000000800 */
[----:B------:R-:W1:Y:S01]  /*11b0*/  LDCU.64 UR6, c[0x0][0x380] ;  /* 0x00007000ff0677ac */ /* 0x000e620008000a00 */
[----:B0-----:R-:W-:-:S04]  /*11c0*/  IMAD R0, R3, UR4, R4 ;  /* 0x0000000403007c24 */ /* 0x001fc8000f8e0204 */
[C---:B------:R-:W-:Y:S01]  /*11d0*/  VIADD R2, R0.reuse, 0x1 ;  /* 0x0000000100027836 */ /* 0x040fe20000000000 */
[C---:B-1----:R-:W-:Y:S01]  /*11e0*/  IADD3 R10, P0, PT, R0.reuse, UR6, RZ ;  /* 0x00000006000a7c10 */ /* 0x042fe2000ff1e0ff */
[C---:B------:R-:W-:Y:S01]  /*11f0*/  VIADD R5, R0.reuse, 0x2 ;  /* 0x0000000200057836 */ /* 0x040fe20000000000 */
[----:B------:R-:W-:Y:S01]  /*1200*/  IADD3 R0, PT, PT, R0, R3, RZ ;  /* 0x0000000300007210 */ /* 0x000fe20007ffe0ff */
[C---:B------:R-:W-:Y:S02]  /*1210*/  IMAD.IADD R12, R2.reuse, 0x1, R3 ;  /* 0x00000001020c7824 */ /* 0x040fe400078e0203 */
[----:B------:R-:W-:Y:S01]  /*1220*/  IMAD.X R11, RZ, RZ, UR7, P0 ;  /* 0x00000007ff0b7e24 */ /* 0x000fe200080e06ff */
[----:B------:R-:W-:Y:S02]  /*1230*/  IADD3 R8, P0, PT, R2, UR6, RZ ;  /* 0x0000000602087c10 */ /* 0x000fe4000ff1e0ff */
[----:B------:R-:W-:Y:S02]  /*1240*/  IADD3 R2, P1, PT, R5, UR6, RZ ;  /* 0x0000000605027c10 */ /* 0x000fe4000ff3e0ff */
[----:B------:R-:W2:Y:S01]  /*1250*/  LDG.E.U8 R10, desc[UR10][R10.64] ;  /* 0x0000000a0a0a7981 */ /* 0x000ea2000c1e1100 */
[----:B------:R-:W-:Y:S01]  /*1260*/  IMAD.X R9, RZ, RZ, UR7, P0 ;  /* 0x00000007ff097e24 */ /* 0x000fe200080e06ff */
[C---:B------:R-:W-:Y:S01]  /*1270*/  IADD3 R6, P0, PT, R0.reuse, UR6, RZ ;  /* 0x0000000600067c10 */ /* 0x040fe2000ff1e0ff */
[----:B------:R-:W-:Y:S01]  /*1280*/  VIADD R0, R0, 0x2 ;  /* 0x0000000200007836 */ /* 0x000fe20000000000 */
[----:B------:R-:W-:-:S02]  /*1290*/  IADD3.X R3, PT, PT, RZ, UR7, RZ, P1, !PT ;  /* 0x00000007ff037c10 */ /* 0x000fc40008ffe4ff */
[----:B------:R-:W-:Y:S01]  /*12a0*/  IADD3 R12, P1, PT, R12, UR6, RZ ;  /* 0x000000060c0c7c10 */ /* 0x000fe2000ff3e0ff */
[----:B------:R-:W3:Y:S01]  /*12b0*/  LDG.E.U8 R8, desc[UR10][R8.64] ;  /* 0x0000000a08087981 */ /* 0x000ee2000c1e1100 */
[----:B------:R-:W-:Y:S01]  /*12c0*/  IADD3 R14, P2, PT, R0, UR6, RZ ;  /* 0x00000006000e7c10 */ /* 0x000fe2000ff5e0ff */
[----:B------:R-:W-:Y:S02]  /*12d0*/  IMAD.X R7, RZ, RZ, UR7, P0 ;  /* 0x00000007ff077e24 */ /* 0x000fe400080e06ff */
[----:B------:R-:W-:Y:S01]  /*12e0*/  IMAD.X R13, RZ, RZ, UR7, P1 ;  /* 0x00000007ff0d7e24 */ /* 0x000fe200088e06ff */
[----:B------:R-:W-:Y:S01]  /*12f0*/  IADD3.X R15, PT, PT, RZ, UR7, RZ, P2, !PT ;  /* 0x00000007ff0f7c10 */ /* 0x000fe200097fe4ff */
[----:B------:R-:W4:Y:S04]  /*1300*/  LDG.E.U8 R2, desc[UR10][R2.64] ;  /* 0x0000000a02027981 */ /* 0x000f28000c1e1100 */
[----:B------:R-:W5:Y:S04]  /*1310*/  LDG.E.U8 R6, desc[UR10][R6.64] ;  /* 0x0000000a06067981 */ /* 0x000f68000c1e1100 */
[----:B------:R-:W5:Y:S04]  /*1320*/  LDG.E.U8 R12, desc[UR10][R12.64] ;  /* 0x0000000a0c0c7981 */ /* 0x000f68000c1e1100 */
[----:B------:R-:W5:Y:S01]  /*1330*/  LDG.E.U8 R14, desc[UR10][R14.64] ;  /* 0x0000000a0e0e7981 */ /* 0x000f62000c1e1100 */
[----:B------:R-:W-:Y:S01]  /*1340*/  UIADD3 UR4, UPT, UPT, UR4, 0x2, URZ ;  /* 0x0000000204047890 */ /* 0x000fe2000fffe0ff */
[----:B--2---:R-:W-:-:S02]  /*1350*/  I2FP.F32.U32 R10, R10 ;  /* 0x0000000a000a7245 */ /* 0x004fc40000201000 */
[----:B---3--:R-:W-:-:S03]  /*1360*/  I2FP.F32.U32 R5, R8 ;  /* 0x0000000800057245 */ /* 0x008fc60000201000 */
[----:B------:R-:W-:Y:S01]  /*1370*/  FADD R10, R29, R10 ;  /* 0x0000000a1d0a7221 */ /* 0x000fe20000000000 */
[----:B----4-:R-:W-:Y:S01]  /*1380*/  I2FP.F32.U32 R0, R2 ;  /* 0x0000000200007245 */ /* 0x010fe20000201000 */
[----:B------:R-:W-:Y:S01]  /*1390*/  FADD R5, R28, R5 ;  /* 0x000000051c057221 */ /* 0x000fe20000000000 */
[----:B-----5:R-:W-:-:S03]  /*13a0*/  I2FP.F32.U32 R29, R6 ;  /* 0x00000006001d7245 */ /* 0x020fc60000201000 */
[----:B------:R-:W-:Y:S01]  /*13b0*/  FADD R0, R17, R0 ;  /* 0x0000000011007221 */ /* 0x000fe20000000000 */
[----:B------:R-:W-:Y:S02]  /*13c0*/  I2FP.F32.U32 R28, R12 ;  /* 0x0000000c001c7245 */ /* 0x000fe40000201000 */
[----:B------:R-:W-:-:S03]  /*13d0*/  I2FP.F32.U32 R3, R14 ;  /* 0x0000000e00037245 */ /* 0x000fc60000201000 */
[----:B------:R-:W-:Y:S01]  /*13e0*/  FADD R28, R5, R28 ;  /* 0x0000001c051c7221 */ /* 0x000fe20000000000 */
[----:B------:R-:W-:Y:S01]  /*13f0*/  FADD R29, R10, R29 ;  /* 0x0000001d0a1d7221 */ /* 0x000fe20000000000 */
[----:B------:R-:W-:-:S07]  /*1400*/  FADD R17, R0, R3 ;  /* 0x0000000300117221 */ /* 0x000fce0000000000 */
.L_x_4:
[----:B------:R-:W-:Y:S05]  /*1410*/  BRA.U UP1, `(.L_x_0) ;  /* 0x0000000101507547 */ /* 0x000fea000b800000 */
[----:B------:R-:W0:Y:S01]  /*1420*/  LDC R3, c[0x0][0x39c] ;  /* 0x0000e700ff037b82 */ /* 0x000e220000000800 */
[----:B------:R-:W1:Y:S01]  /*1430*/  LDCU.64 UR6, c[0x0][0x380] ;  /* 0x00007000ff0677ac */ /* 0x000e620008000a00 */
[----:B0-----:R-:W-:-:S04]  /*1440*/  IMAD R2, R3, UR4, R4 ;  /* 0x0000000403027c24 */ /* 0x001fc8000f8e0204 */
[C---:B------:R-:W-:Y:S02]  /*1450*/  VIADD R6, R2.reuse, 0x1 ;  /* 0x0000000102067836 */ /* 0x040fe40000000000 */
[C---:B------:R-:W-:Y:S01]  /*1460*/  VIADD R8, R2.reuse, 0x2 ;  /* 0x0000000202087836 */ /* 0x040fe20000000000 */
[----:B-1----:R-:W-:Y:S02]  /*1470*/  IADD3 R2, P0, PT, R2, UR6, RZ ;  /* 0x0000000602027c10 */ /* 0x002fe4000ff1e0ff */
[----:B------:R-:W-:Y:S02]  /*1480*/  IADD3 R6, P1, PT, R6, UR6, RZ ;  /* 0x0000000606067c10 */ /* 0x000fe4000ff3e0ff */
[----:B------:R-:W-:Y:S02]  /*1490*/  IADD3 R8, P2, PT, R8, UR6, RZ ;  /* 0x0000000608087c10 */ /* 0x000fe4000ff5e0ff */
[----:B------:R-:W-:Y:S01]  /*14a0*/  IADD3.X R3, PT, PT, RZ, UR7, RZ, P0, !PT ;  /* 0x00000007ff037c10 */ /* 0x000fe200087fe4ff */
[----:B------:R-:W-:-:S02]  /*14b0*/  IMAD.X R7, RZ, RZ, UR7, P1 ;  /* 0x00000007ff077e24 */ /* 0x000fc400088e06ff */
[----:B------:R-:W-:Y:S02]  /*14c0*/  IMAD.X R9, RZ, RZ, UR7, P2 ;  /* 0x00000007ff097e24 */ /* 0x000fe400090e06ff */
[----:B------:R-:W2:Y:S04]  /*14d0*/  LDG.E.U8 R2, desc[UR10][R2.64] ;  /* 0x0000000a02027981 */ /* 0x000ea8000c1e1100 */
[----:B------:R-:W3:Y:S04]  /*14e0*/  LDG.E.U8 R6, desc[UR10][R6.64] ;  /* 0x0000000a06067981 */ /* 0x000ee8000c1e1100 */
[----:B------:R-:W4:Y:S01]  /*14f0*/  LDG.E.U8 R8, desc[UR10][R8.64] ;  /* 0x0000000a08087981 */ /* 0x000f22000c1e1100 */
[----:B--2---:R-:W-:-:S02]  /*1500*/  I2FP.F32.U32 R0, R2 ;  /* 0x0000000200007245 */ /* 0x004fc40000201000 */
[----:B---3--:R-:W-:-:S03]  /*1510*/  I2FP.F32.U32 R5, R6 ;  /* 0x0000000600057245 */ /* 0x008fc60000201000 */
[----:B------:R-:W-:Y:S01]  /*1520*/  FADD R29, R29, R0 ;  /* 0x000000001d1d7221 */ /* 0x000fe20000000000 */
[----:B----4-:R-:W-:Y:S01]  /*1530*/  I2FP.F32.U32 R10, R8 ;  /* 0x00000008000a7245 */ /* 0x010fe20000201000 */
[----:B------:R-:W-:-:S04]  /*1540*/  FADD R28, R28, R5 ;  /* 0x000000051c1c7221 */ /* 0x000fc80000000000 */
[----:B------:R-:W-:-:S07]  /*1550*/  FADD R17, R17, R10 ;  /* 0x0000000a11117221 */ /* 0x000fce0000000000 */
.L_x_0:
[----:B------:R-:W-:Y:S02]  /*1560*/  HFMA2 R3, -RZ, RZ, 1.57421875, -19.203125 ;  /* 0x3e4ccccdff037431 */ /* 0x000fe400000001ff */
[----:B------:R-:W-:Y:S01]  /*1570*/  IMAD.MOV.U32 R2, RZ, RZ, 0x40a00000 ;  /* 0x40a00000ff027424 */ /* 0x000fe200078e00ff */
[----:B------:R-:W0:Y:S01]  /*1580*/  FCHK P0, R29, 5 ;  /* 0x40a000001d007902 */ /* 0x000e220000000000 */
[----:B------:R-:W-:Y:S02]  /*1590*/  BSSY.RECONVERGENT B0, `(.L_x_5) ;  /* 0x000000a000007945 */ /* 0x000fe40003800200 */
[----:B------:R-:W-:-:S04]  /*15a0*/  FFMA R0, R3, -R2, 1 ;  /* 0x3f80000003007423 */ /* 0x000fc80000000802 */
[----:B------:R-:W-:-:S04]  /*15b0*/  FFMA R0, R0, R3, 0.20000000298023223877 ;  /* 0x3e4ccccd00007423 */ /* 0x000fc80000000003 */
[----:B------:R-:W-:-:S04]  /*15c0*/  FFMA R6, R0, R29, RZ ;  /* 0x0000001d00067223 */ /* 0x000fc800000000ff */
[----:B------:R-:W-:-:S04]  /*15d0*/  FFMA R3, R6, -5, R29 ;  /* 0xc0a0000006037823 */ /* 0x000fc8000000001d */
[----:B------:R-:W-:Y:S01]  /*15e0*/  FFMA R5, R0, R3, R6 ;  /* 0x0000000300057223 */ /* 0x000fe20000000006 */
[----:B0-----:R-:W-:Y:S06]  /*15f0*/  @!P0 BRA `(.L_x_6) ;  /* 0x00000000000c8947 */ /* 0x001fec0003800000 */
[----:B------:R-:W-:-:S07]  /*1600*/  MOV R6, 0x1620 ;  /* 0x0000162000067802 */ /* 0x000fce0000000f00 */
[----:B------:R-:W-:Y:S05]  /*1610*/  CALL.REL.NOINC `($__internal_0_$__cuda_sm3x_div_rn_noftz_f32_slowpath) ;  /* 0x00000000009c7944 */ /* 0x000fea0003c00000 */
[----:B------:R-:W-:-:S07]  /*1620*/  IMAD.MOV.U32 R5, RZ, RZ, R0 ;  /* 0x000000ffff057224 */ /* 0x000fce00078e0000 */
.L_x_6:
[----:B------:R-:W-:Y:S05]  /*1630*/  BSYNC.RECONVERGENT B0 ;  /* 0x0000000000007941 */ /* 0x000fea0003800200 */
.L_x_5:
[----:B------:R-:W-:Y:S01]  /*1640*/  MOV R3, 0x3e4ccccd ;  /* 0x3e4ccccd00037802 */ /* 0x000fe20000000f00 */
[----:B------:R-:W0:Y:S01]  /*1650*/  FCHK P0, R28, 5 ;  /* 0x40a000001c007902 */ /* 0x000e220000000000 */
[----:B------:R-:W-:Y:S03]  /*1660*/  BSSY.RECONVERGENT B0, `(.L_x_7) ;  /* 0x000000c000007945 */ /* 0x000fe60003800200 */
[----:B------:R-:W-:-:S04]  /*1670*/  FFMA R0, R3, -R2, 1 ;  /* 0x3f80000003007423 */ /* 0x000fc80000000802 */
[----:B------:R-:W1:Y:S01]  /*1680*/  F2I.U32.TRUNC.NTZ R5, R5 ;  /* 0x0000000500057305 */ /* 0x000e62000020f000 */
[----:B------:R-:W-:-:S04]  /*1690*/  FFMA R3, R0, R3, 0.20000000298023223877 ;  /* 0x3e4ccccd00037423 */ /* 0x000fc80000000003 */
[----:B------:R-:W-:-:S04]  /*16a0*/  FFMA R7, R3, R28, RZ ;  /* 0x0000001c03077223 */ /* 0x000fc800000000ff */
[----:B------:R-:W-:-:S04]  /*16b0*/  FFMA R0, R7, -5, R28 ;  /* 0xc0a0000007007823 */ /* 0x000fc8000000001c */
[----:B------:R-:W-:Y:S01]  /*16c0*/  FFMA R3, R3, R0, R7 ;  /* 0x0000000003037223 */ /* 0x000fe20000000007 */
[----:B0-----:R-:W-:Y:S06]  /*16d0*/  @!P0 BRA `(.L_x_8) ;  /* 0x0000000000108947 */ /* 0x001fec0003800000 */
[----:B------:R-:W-:Y:S01]  /*16e0*/  IMAD.MOV.U32 R29, RZ, RZ, R28 ;  /* 0x000000ffff1d7224 */ /* 0x000fe200078e001c */
[----:B------:R-:W-:-:S07]  /*16f0*/  MOV R6, 0x1710 ;  /* 0x0000171000067802 */ /* 0x000fce0000000f00 */
[----:B-1----:R-:W-:Y:S05]  /*1700*/  CALL.REL.NOINC `($__internal_0_$__cuda_sm3x_div_rn_noftz_f32_slowpath) ;  /* 0x0000000000607944 */ /* 0x002fea0003c00000 */
[----:B------:R-:W-:-:S07]  /*1710*/  IMAD.MOV.U32 R3, RZ, RZ, R0 ;  /* 0x000000ffff037224 */ /* 0x000fce00078e0000 */
.L_x_8:
[----:B------:R-:W-:Y:S05]  /*1720*/  BSYNC.RECONVERGENT B0 ;  /* 0x0000000000007941 */ /* 0x000fea0003800200 */
.L_x_7:
[----:B------:R-:W-:Y:S01]  /*1730*/  HFMA2 R7, -RZ, RZ, 1.57421875, -19.203125 ;  /* 0x3e4ccccdff077431 */ /* 0x000fe200000001ff */
[----:B------:R-:W0:Y:S01]  /*1740*/  FCHK P0, R17, 5 ;  /* 0x40a0000011007902 */ /* 0x000e220000000000 */
[----:B------:R-:W-:Y:S07]  /*1750*/  BSSY.RECONVERGENT B0, `(.L_x_9) ;  /* 0x000000b000007945 */ /* 0x000fee0003800200 */
[----:B------:R-:W2:Y:S01]  /*1760*/  F2I.U32.TRUNC.NTZ R3, R3 ;  /* 0x0000000300037305 */ /* 0x000ea2000020f000 */
[----:B------:R-:W-:-:S04]  /*1770*/  FFMA R0, R7, -R2, 1 ;  /* 0x3f80000007007423 */ /* 0x000fc80000000802 */
[----:B------:R-:W-:-:S04]  /*1780*/  FFMA R0, R0, R7, 0.20000000298023223877 ;  /* 0x3e4ccccd00007423 */ /* 0x000fc80000000007 */
[----:B------:R-:W-:-:S04]  /*1790*/  FFMA R6, R0, R17, RZ ;  /* 0x0000001100067223 */ /* 0x000fc800000000ff */
[----:B------:R-:W-:-:S04]  /*17a0*/  FFMA R7, R6, -5, R17 ;  /* 0xc0a0000006077823 */ /* 0x000fc80000000011 */
[----:B------:R-:W-:Y:S01]  /*17b0*/  FFMA R0, R0, R7, R6 ;  /* 0x0000000700007223 */ /* 0x000fe20000000006 */
[----:B0-2---:R-:W-:Y:S06]  /*17c0*/  @!P0 BRA `(.L_x_10) ;  /* 0x00000000000c8947 */ /* 0x005fec0003800000 */
[----:B------:R-:W-:Y:S01]  /*17d0*/  IMAD.MOV.U32 R29, RZ, RZ, R17 ;  /* 0x000000ffff1d7224 */ /* 0x000fe200078e0011 */
[----:B------:R-:W-:-:S07]  /*17e0*/  MOV R6, 0x1800 ;  /* 0x0000180000067802 */ /* 0x000fce0000000f00 */
[----:B-1----:R-:W-:Y:S05]  /*17f0*/  CALL.REL.NOINC `($__internal_0_$__cuda_sm3x_div_rn_noftz_f32_slowpath) ;  /* 0x0000000000247944 */ /* 0x002fea0003c00000 */
.L_x_10:
[----:B------:R-:W-:Y:S05]  /*1800*/  BSYNC.RECONVERGENT B0 ;  /* 0x0000000000007941 */ /* 0x000fea0003800200 */
.L_x_9:
[----:B------:R-:W0:Y:S01]  /*1810*/  LDCU.64 UR4, c[0x0][0x388] ;  /* 0x00007100ff0477ac */ /* 0x000e220008000a00 */
[----:B------:R-:W2:Y:S01]  /*1820*/  F2I.U32.TRUNC.NTZ R9, R0 ;  /* 0x0000000000097305 */ /* 0x000ea2000020f000 */
[----:B0-----:R-:W-:-:S04]  /*1830*/  IADD3 R6, P0, PT, R4, UR4, RZ ;  /* 0x0000000404067c10 */ /* 0x001fc8000ff1e0ff */
[----:B------:R-:W-:-:S05]  /*1840*/  LEA.HI.X.SX32 R7, R4, UR5, 0x1, P0 ;  /* 0x0000000504077c11 */ /* 0x000fca00080f0eff */
[----:B-1----:R-:W-:Y:S04]  /*1850*/  STG.E.U8 desc[UR10][R6.64], R5 ;  /* 0x0000000506007986 */ /* 0x002fe8000c10110a */
[----:B------:R-:W-:Y:S04]  /*1860*/  STG.E.U8 desc[UR10][R6.64+0x1], R3 ;  /* 0x0000010306007986 */ /* 0x000fe8000c10110a */
[----:B--2---:R-:W-:Y:S01]  /*1870*/  STG.E.U8 desc[UR10][R6.64+0x2], R9 ;  /* 0x0000020906007986 */ /* 0x004fe2000c10110a */
[----:B------:R-:W-:Y:S05]  /*1880*/  EXIT ;  /* 0x000000000000794d */ /* 0x000fea0003800000 */
        .weak           $__internal_0_$__cuda_sm3x_div_rn_noftz_f32_slowpath
        .type           $__internal_0_$__cuda_sm3x_div_rn_noftz_f32_slowpath,@function
        .size           $__internal_0_$__cuda_sm3x_div_rn_noftz_f32_slowpath,(.L_x_23 - $__internal_0_$__cuda_sm3x_div_rn_noftz_f32_slowpath)
$__internal_0_$__cuda_sm3x_div_rn_noftz_f32_slowpath:
[----:B------:R-:W-:Y:S01]  /*1890*/  SHF.R.U32.HI R8, RZ, 0x17, R2 ;  /* 0x00000017ff087819 */ /* 0x000fe20000011602 */
[----:B------:R-:W-:Y:S01]  /*18a0*/  BSSY.RECONVERGENT B1, `(.L_x_11) ;  /* 0x0000064000017945 */ /* 0x000fe20003800200 */
[----:B------:R-:W-:Y:S01]  /*18b0*/  SHF.R.U32.HI R0, RZ, 0x17, R29 ;  /* 0x00000017ff007819 */ /* 0x000fe2000001161d */
[----:B------:R-:W-:Y:S01]  /*18c0*/  IMAD.MOV.U32 R10, RZ, RZ, 0x40a00000 ;  /* 0x40a00000ff0a7424 */ /* 0x000fe200078e00ff */
[----:B------:R-:W-:Y:S02]  /*18d0*/  LOP3.LUT R8, R8, 0xff, RZ, 0xc0, !PT ;  /* 0x000000ff08087812 */ /* 0x000fe400078ec0ff */
[----:B------:R-:W-:-:S03]  /*18e0*/  LOP3.LUT R12, R0, 0xff, RZ, 0xc0, !PT ;  /* 0x000000ff000c7812 */ /* 0x000fc600078ec0ff */
[----:B------:R-:W-:Y:S01]  /*18f0*/  VIADD R9, R8, 0xffffffff ;  /* 0xffffffff08097836 */ /* 0x000fe20000000000 */
[----:B------:R-:W-:-:S04]  /*1900*/  IADD3 R11, PT, PT, R12, -0x1, RZ ;  /* 0xffffffff0c0b7810 */ /* 0x000fc80007ffe0ff */
[----:B------:R-:W-:-:S04]  /*1910*/  ISETP.GT.U32.AND P0, PT, R9, 0xfd, PT ;  /* 0x000000fd0900780c */ /* 0x000fc80003f04070 */
[----:B------:R-:W-:-:S13]  /*1920*/  ISETP.GT.U32.OR P0, PT, R11, 0xfd, P0 ;  /* 0x000000fd0b00780c */ /* 0x000fda0000704470 */
[----:B------:R-:W-:Y:S01]  /*1930*/  @!P0 IMAD.MOV.U32 R7, RZ, RZ, RZ ;  /* 0x000000ffff078224 */ /* 0x000fe200078e00ff */
[----:B------:R-:W-:Y:S06]  /*1940*/  @!P0 BRA `(.L_x_12) ;  /* 0x0000000000608947 */ /* 0x000fec0003800000 */
[----:B------:R-:W-:Y:S02]  /*1950*/  MOV R0, 0x40a00000 ;  /* 0x40a0000000007802 */ /* 0x000fe40000000f00 */
[----:B------:R-:W-:Y:S02]  /*1960*/  FSETP.GTU.FTZ.AND P0, PT, |R29|, +INF , PT ;  /* 0x7f8000001d00780b */ /* 0x000fe40003f1c200 */
[----:B------:R-:W-:-:S04]  /*1970*/  FSETP.GTU.FTZ.AND P1, PT, |R0|, +INF , PT ;  /* 0x7f8000000000780b */ /* 0x000fc80003f3c200 */
[----:B------:R-:W-:-:S13]  /*1980*/  PLOP3.LUT P0, PT, P0, P1, PT, 0xf8, 0x8f ;  /* 0x00000000008f781c */ /* 0x000fda0000703f70 */
[----:B------:R-:W-:Y:S05]  /*1990*/  @P0 BRA `(.L_x_13) ;  /* 0x00000004004c0947 */ /* 0x000fea0003800000 */
[----:B------:R-:W-:-:S13]  /*19a0*/  LOP3.LUT P0, RZ, R10, 0x7fffffff, R29, 0xc8, !PT ;  /* 0x7fffffff0aff7812 */ /* 0x000fda000780c81d */
[----:B------:R-:W-:Y:S05]  /*19b0*/  @!P0 BRA `(.L_x_14) ;  /* 0x00000004003c8947 */ /* 0x000fea0003800000 */
[C---:B------:R-:W-:Y:S02]  /*19c0*/  FSETP.NEU.FTZ.AND P2, PT, |R29|.reuse, +INF , PT ;  /* 0x7f8000001d00780b */ /* 0x040fe40003f5d200 */
[----:B------:R-:W-:Y:S02]  /*19d0*/  FSETP.NEU.FTZ.AND P1, PT, |R0|, +INF , PT ;  /* 0x7f8000000000780b */ /* 0x000fe40003f3d200 */
[----:B------:R-:W-:-:S11]  /*19e0*/  FSETP.NEU.FTZ.AND P0, PT, |R29|, +INF , PT ;  /* 0x7f8000001d00780b */ /* 0x000fd60003f1d200 */
[----:B------:R-:W-:Y:S05]  /*19f0*/  @!P1 BRA !P2, `(.L_x_14) ;  /* 0x00000004002c9947 */ /* 0x000fea0005000000 */
[----:B------:R-:W-:-:S04]  /*1a00*/  LOP3.LUT P2, RZ, R29, 0x7fffffff, RZ, 0xc0, !PT ;  /* 0x7fffffff1dff7812 */ /* 0x000fc8000784c0ff */
[----:B------:R-:W-:-:S13]  /*1a10*/  PLOP3.LUT P1, PT, P1, P2, PT, 0x2f, 0xf2 ;  /* 0x0000000000f2781c */ /* 0x000fda0000f24577 */
[----:B------:R-:W-:Y:S05]  /*1a20*/  @P1 BRA `(.L_x_15) ;  /* 0x0000000400181947 */ /* 0x000fea0003800000 */
[----:B------:R-:W-:-:S04]  /*1a30*/  LOP3.LUT P1, RZ, R10, 0x7fffffff, RZ, 0xc0, !PT ;  /* 0x7fffffff0aff7812 */ /* 0x000fc8000782c0ff */
[----:B------:R-:W-:-:S13]  /*1a40*/  PLOP3.LUT P0, PT, P0, P1, PT, 0x2f, 0xf2 ;  /* 0x0000000000f2781c */ /* 0x000fda0000702577 */
[----:B------:R-:W-:Y:S05]  /*1a50*/  @P0 BRA `(.L_x_16) ;  /* 0x0000000400000947 */ /* 0x000fea0003800000 */
[----:B------:R-:W-:Y:S02]  /*1a60*/  ISETP.GE.AND P0, PT, R11, RZ, PT ;  /* 0x000000ff0b00720c */ /* 0x000fe40003f06270 */
[----:B------:R-:W-:-:S11]  /*1a70*/  ISETP.GE.AND P1, PT, R9, RZ, PT ;  /* 0x000000ff0900720c */ /* 0x000fd60003f26270 */
[----:B------:R-:W-:Y:S02]  /*1a80*/  @P0 IMAD.MOV.U32 R7, RZ, RZ, RZ ;  /* 0x000000ffff070224 */ /* 0x000fe400078e00ff */
[----:B------:R-:W-:Y:S01]  /*1a90*/  @!P0 FFMA R29, R29, 1.84467440737095516160e+19, RZ ;  /* 0x5f8000001d1d8823 */ /* 0x000fe200000000ff */
[----:B------:R-:W-:Y:S02]  /*1aa0*/  @!P0 IMAD.MOV.U32 R7, RZ, RZ, -0x40 ;  /* 0xffffffc0ff078424 */ /* 0x000fe400078e00ff */
[----:B------:R-:W-:-:S03]  /*1ab0*/  @!P1 FFMA R10, R0, 1.84467440737095516160e+19, RZ ;  /* 0x5f800000000a9823 */ /* 0x000fc600000000ff */
[----:B------:R-:W-:-:S07]  /*1ac0*/  @!P1 IADD3 R7, PT, PT, R7, 0x40, RZ ;  /* 0x0000004007079810 */ /* 0x000fce0007ffe0ff */
.L_x_12:
[----:B------:R-:W-:Y:S01]  /*1ad0*/  LEA R9, R8, 0xc0800000, 0x17 ;  /* 0xc080000008097811 */ /* 0x000fe200078eb8ff */
[----:B------:R-:W-:Y:S04]  /*1ae0*/  BSSY.RECONVERGENT B2, `(.L_x_17) ;  /* 0x0000036000027945 */ /* 0x000fe80003800200 */
[----:B------:R-:W-:Y:S02]  /*1af0*/  IMAD.IADD R10, R10, 0x1, -R9 ;  /* 0x000000010a0a7824 */ /* 0x000fe400078e0a09 */
[----:B------:R-:W-:Y:S02]  /*1b00*/  VIADD R9, R12, 0xffffff81 ;  /* 0xffffff810c097836 */ /* 0x000fe40000000000 */
[----:B------:R0:W1:Y:S01]  /*1b10*/  MUFU.RCP R11, R10 ;  /* 0x0000000a000b7308 */ /* 0x0000620000001000 */
[----:B------:R-:W-:Y:S01]  /*1b20*/  FADD.FTZ R13, -R10, -RZ ;  /* 0x800000ff0a0d7221 */ /* 0x000fe20000010100 */
[C---:B------:R-:W-:Y:S01]  /*1b30*/  IMAD R0, R9.reuse, -0x800000, R29 ;  /* 0xff80000009007824 */ /* 0x040fe200078e021d */
[----:B0-----:R-:W-:-:S04]  /*1b40*/  IADD3 R10, PT, PT, R9, 0x7f, -R8 ;  /* 0x0000007f090a7810 */ /* 0x001fc80007ffe808 */
[----:B------:R-:W-:Y:S01]  /*1b50*/  IADD3 R7, PT, PT, R10, R7, RZ ;  /* 0x000000070a077210 */ /* 0x000fe20007ffe0ff */
[----:B-1----:R-:W-:-:S04]  /*1b60*/  FFMA R12, R11, R13, 1 ;  /* 0x3f8000000b0c7423 */ /* 0x002fc8000000000d */
[----:B------:R-:W-:-:S04]  /*1b70*/  FFMA R14, R11, R12, R11 ;  /* 0x0000000c0b0e7223 */ /* 0x000fc8000000000b */
[----:B------:R-:W-:-:S04]  /*1b80*/  FFMA R11, R0, R14, RZ ;  /* 0x0000000e000b7223 */ /* 0x000fc800000000ff */
[----:B------:R-:W-:-:S04]  /*1b90*/  FFMA R12, R13, R11, R0 ;  /* 0x0000000b0d0c7223 */ /* 0x000fc80000000000 */
[----:B------:R-:W-:-:S04]  /*1ba0*/  FFMA R11, R14, R12, R11 ;  /* 0x0000000c0e0b7223 */ /* 0x000fc8000000000b */
[----:B------:R-:W-:-:S04]  /*1bb0*/  FFMA R12, R13, R11, R0 ;  /* 0x0000000b0d0c7223 */ /* 0x000fc80000000000 */
[----:B------:R-:W-:-:S05]  /*1bc0*/  FFMA R0, R14, R12, R11 ;  /* 0x0000000c0e007223 */ /* 0x000fca000000000b */
[----:B------:R-:W-:-:S04]  /*1bd0*/  SHF.R.U32.HI R8, RZ, 0x17, R0 ;  /* 0x00000017ff087819 */ /* 0x000fc80000011600 */
[----:B------:R-:W-:-:S05]  /*1be0*/  LOP3.LUT R8, R8, 0xff, RZ, 0xc0, !PT ;  /* 0x000000ff08087812 */ /* 0x000fca00078ec0ff */
[----:B------:R-:W-:-:S04]  /*1bf0*/  IMAD.IADD R13, R8, 0x1, R7 ;  /* 0x00000001080d7824 */ /* 0x000fc800078e0207 */
[----:B------:R-:W-:-:S05]  /*1c00*/  VIADD R8, R13, 0xffffffff ;  /* 0xffffffff0d087836 */ /* 0x000fca0000000000 */
[----:B------:R-:W-:-:S13]  /*1c10*/  ISETP.GE.U32.AND P0, PT, R8, 0xfe, PT ;  /* 0x000000fe0800780c */ /* 0x000fda0003f06070 */
[----:B------:R-:W-:Y:S05]  /*1c20*/  @!P0 BRA `(.L_x_18) ;  /* 0x0000000000808947 */ /* 0x000fea0003800000 */
[----:B------:R-:W-:-:S13]  /*1c30*/  ISETP.GT.AND P0, PT, R13, 0xfe, PT ;  /* 0x000000fe0d00780c */ /* 0x000fda0003f04270 */
[----:B------:R-:W-:Y:S05]  /*1c40*/  @P0 BRA `(.L_x_19) ;  /* 0x00000000006c0947 */ /* 0x000fea0003800000 */
[----:B------:R-:W-:-:S13]  /*1c50*/  ISETP.GE.AND P0, PT, R13, 0x1, PT ;  /* 0x000000010d00780c */ /* 0x000fda0003f06270 */
[----:B------:R-:W-:Y:S05]  /*1c60*/  @P0 BRA `(.L_x_20) ;  /* 0x0000000000740947 */ /* 0x000fea0003800000 */
[----:B------:R-:W-:Y:S02]  /*1c70*/  ISETP.GE.AND P0, PT, R13, -0x18, PT ;  /* 0xffffffe80d00780c */ /* 0x000fe40003f06270 */
[----:B------:R-:W-:-:S11]  /*1c80*/  LOP3.LUT R0, R0, 0x80000000, RZ, 0xc0, !PT ;  /* 0x8000000000007812 */ /* 0x000fd600078ec0ff */
[----:B------:R-:W-:Y:S05]  /*1c90*/  @!P0 BRA `(.L_x_20) ;  /* 0x0000000000688947 */ /* 0x000fea0003800000 */
[CCC-:B------:R-:W-:Y:S01]  /*1ca0*/  FFMA.RZ R7, R14.reuse, R12.reuse, R11.reuse ;  /* 0x0000000c0e077223 */ /* 0x1c0fe2000000c00b */
[C---:B------:R-:W-:Y:S01]  /*1cb0*/  IADD3 R10, PT, PT, R13.reuse, 0x20, RZ ;  /* 0x000000200d0a7810 */ /* 0x040fe20007ffe0ff */
[CCC-:B------:R-:W-:Y:S01]  /*1cc0*/  FFMA.RM R8, R14.reuse, R12.reuse, R11.reuse ;  /* 0x0000000c0e087223 */ /* 0x1c0fe2000000400b */
[----:B------:R-:W-:Y:S02]  /*1cd0*/  ISETP.NE.AND P2, PT, R13, RZ, PT ;  /* 0x000000ff0d00720c */ /* 0x000fe40003f45270 */
[----:B------:R-:W-:Y:S01]  /*1ce0*/  LOP3.LUT R9, R7, 0x7fffff, RZ, 0xc0, !PT ;  /* 0x007fffff07097812 */ /* 0x000fe200078ec0ff */
[----:B------:R-:W-:Y:S01]  /*1cf0*/  FFMA.RP R7, R14, R12, R11 ;  /* 0x0000000c0e077223 */ /* 0x000fe2000000800b */
[----:B------:R-:W-:Y:S01]  /*1d00*/  IMAD.MOV R11, RZ, RZ, -R13 ;  /* 0x000000ffff0b7224 */ /* 0x000fe200078e0a0d */
[----:B------:R-:W-:Y:S02]  /*1d10*/  ISETP.NE.AND P1, PT, R13, RZ, PT ;  /* 0x000000ff0d00720c */ /* 0x000fe40003f25270 */
[----:B------:R-:W-:-:S02]  /*1d20*/  LOP3.LUT R9, R9, 0x800000, RZ, 0xfc, !PT ;  /* 0x0080000009097812 */ /* 0x000fc400078efcff */
[----:B------:R-:W-:Y:S02]  /*1d30*/  FSETP.NEU.FTZ.AND P0, PT, R7, R8, PT ;  /* 0x000000080700720b */ /* 0x000fe40003f1d000 */
[----:B------:R-:W-:Y:S02]  /*1d40*/  SHF.L.U32 R10, R9, R10, RZ ;  /* 0x0000000a090a7219 */ /* 0x000fe400000006ff */
[----:B------:R-:W-:Y:S02]  /*1d50*/  SEL R8, R11, RZ, P2 ;  /* 0x000000ff0b087207 */ /* 0x000fe40001000000 */
[----:B------:R-:W-:Y:S02]  /*1d60*/  ISETP.NE.AND P1, PT, R10, RZ, P1 ;  /* 0x000000ff0a00720c */ /* 0x000fe40000f25270 */
[----:B------:R-:W-:Y:S02]  /*1d70*/  SHF.R.U32.HI R8, RZ, R8, R9 ;  /* 0x00000008ff087219 */ /* 0x000fe40000011609 */
[----:B------:R-:W-:-:S02]  /*1d80*/  PLOP3.LUT P0, PT, P0, P1, PT, 0xf8, 0x8f ;  /* 0x00000000008f781c */ /* 0x000fc40000703f70 */
[----:B------:R-:W-:Y:S02]  /*1d90*/  SHF.R.U32.HI R10, RZ, 0x1, R8 ;  /* 0x00000001ff0a7819 */ /* 0x000fe40000011608 */
[----:B------:R-:W-:-:S04]  /*1da0*/  SEL R7, RZ, 0x1, !P0 ;  /* 0x00000001ff077807 */ /* 0x000fc80004000000 */
[----:B------:R-:W-:-:S04]  /*1db0*/  LOP3.LUT R7, R7, 0x1, R10, 0xf8, !PT ;  /* 0x0000000107077812 */ /* 0x000fc800078ef80a */
[----:B------:R-:W-:-:S05]  /*1dc0*/  LOP3.LUT R7, R7, R8, RZ, 0xc0, !PT ;  /* 0x0000000807077212 */ /* 0x000fca00078ec0ff */
[----:B------:R-:W-:-:S05]  /*1dd0*/  IMAD.IADD R7, R10, 0x1, R7 ;  /* 0x000000010a077824 */ /* 0x000fca00078e0207 */
[----:B------:R-:W-:Y:S01]  /*1de0*/  LOP3.LUT R0, R7, R0, RZ, 0xfc, !PT ;  /* 0x0000000007007212 */ /* 0x000fe200078efcff */
[----:B------:R-:W-:Y:S06]  /*1df0*/  BRA `(.L_x_20) ;  /* 0x0000000000107947 */ /* 0x000fec0003800000 */
.L_x_19:
[----:B------:R-:W-:-:S04]  /*1e00*/  LOP3.LUT R0, R0, 0x80000000, RZ, 0xc0, !PT ;  /* 0x8000000000007812 */ /* 0x000fc800078ec0ff */
[----:B------:R-:W-:Y:S01]  /*1e10*/  LOP3.LUT R0, R0, 0x7f800000, RZ, 0xfc, !PT ;  /* 0x7f80000000007812 */ /* 0x000fe200078efcff */
[----:B------:R-:W-:Y:S06]  /*1e20*/  BRA `(.L_x_20) ;  /* 0x0000000000047947 */ /* 0x000fec0003800000 */
.L_x_18:
[----:B------:R-:W-:-:S07]  /*1e30*/  LEA R0, R7, R0, 0x17 ;  /* 0x0000000007007211 */ /* 0x000fce00078eb8ff */
.L_x_20:
[----:B------:R-:W-:Y:S05]  /*1e40*/  BSYNC.RECONVERGENT B2 ;  /* 0x0000000000027941 */ /* 0x000fea0003800200 */
.L_x_17:
[----:B------:R-:W-:Y:S05]  /*1e50*/  BRA `(.L_x_21) ;  /* 0x0000000000207947 */ /* 0x000fea0003800000 */
.L_x_16:
[----:B------:R-:W-:-:S04]  /*1e60*/  LOP3.LUT R0, R10, 0x80000000, R29, 0x48, !PT ;  /* 0x800000000a007812 */ /* 0x000fc800078e481d */
[----:B------:R-:W-:Y:S01]  /*1e70*/  LOP3.LUT R0, R0, 0x7f800000, RZ, 0xfc, !PT ;  /* 0x7f80000000007812 */ /* 0x000fe200078efcff */
[----:B------:R-:W-:Y:S06]  /*1e80*/  BRA `(.L_x_21) ;  /* 0x0000000000147947 */ /* 0x000fec0003800000 */
.L_x_15:
[----:B------:R-:W-:Y:S01]  /*1e90*/  LOP3.LUT R0, R10, 0x80000000, R29, 0x48, !PT ;  /* 0x800000000a007812 */ /* 0x000fe200078e481d */
[----:B------:R-:W-:Y:S06]  /*1ea0*/  BRA `(.L_x_21) ;  /* 0x00000000000c7947 */ /* 0x000fec0003800000 */
.L_x_14:
[----:B------:R-:W0:Y:S01]  /*1eb0*/  MUFU.RSQ R0, -QNAN ;  /* 0xffc0000000007908 */ /* 0x000e220000001400 */
[----:B------:R-:W-:Y:S05]  /*1ec0*/  BRA `(.L_x_21) ;  /* 0x0000000000047947 */ /* 0x000fea0003800000 */
.L_x_13:
[----:B------:R-:W-:-:S07]  /*1ed0*/  FADD.FTZ R0, R29, R0 ;  /* 0x000000001d007221 */ /* 0x000fce0000010000 */
.L_x_21:
[----:B------:R-:W-:Y:S05]  /*1ee0*/  BSYNC.RECONVERGENT B1 ;  /* 0x0000000000017941 */ /* 0x000fea0003800200 */
.L_x_11:
[----:B------:R-:W-:-:S04]  /*1ef0*/  IMAD.MOV.U32 R7, RZ, RZ, 0x0 ;  /* 0x00000000ff077424 */ /* 0x000fc800078e00ff */
[----:B0-----:R-:W-:Y:S05]  /*1f00*/  RET.REL.NODEC R6 `(_Z10image_procPhS_jjjjj) ;  /* 0xffffffe0063c7950 */ /* 0x001fea0003c3ffff */
.L_x_22:
[----:B------:R-:W-:-:S00]  /*1f10*/  BRA `(.L_x_22) ;  /* 0xfffffffc00fc7947 */ /* 0x000fc0000383ffff */
[----:B------:R-:W-:-:S00]  /*1f20*/  NOP ;  /* 0x0000000000007918 */ /* 0x000fc00000000000 */
        /* <DEDUP_REMOVED lines=13> */
.L_x_23:


//--------------------- .nv.shared.reserved.0     --------------------------
	.section	.nv.shared.reserved.0,"aw",@nobits
	.weak		__nv_reservedSMEM_offset_0_alias
	.size		__nv_reservedSMEM_offset_0_alias, 0, 64
	.other		__nv_reservedSMEM_offset_0_alias,@"STO_CUDA_RESERVED_SHARED STV_DEFAULT"
__nv_reservedSMEM_offset_0_alias:
	.zero		0
	.zero		64


//--------------------- .nv.constant0._Z10image_procPhS_jjjjj --------------------------
	.section	.nv.constant0._Z10image_procPhS_jjjjj,"a",@progbits
	.sectionflags	@""
	.align	4
.nv.constant0._Z10image_procPhS_jjjjj:
	.zero		932


//--------------------- SYMBOLS --------------------------

	.type		.nv.reservedSmem.offset0,@object
	.size		.nv.reservedSmem.offset0,0x4
